# CuTe-DSL kernel — source=cudnn_frontend_dsl family=grouped_gemm_swiglu
# config = {"ab_dtype": "Float8E4M3FN", "sf_vec": 32, "d_dtype": "Float4E2M1FN", "vector_f32": false, "mma_mn": [128, 128], "cluster_mn": [2, 1]}


// ===== COMPILED SASS (sm_100a) =====

	.target	sm_100a

	.elftype	@"ET_EXEC"


//--------------------- .note.nv.tkinfo           --------------------------
	.section	.note.nv.tkinfo,"",@"SHT_NOTE"
	.sectionflags	@"SHF_NOTE_NV_TKINFO"
	.tkinfo
        /*0018*/ 	.word	0x00000081
        /*0030*/ 	.string	""
        /*0030*/ 	.string	"ptxas"
        /*0030*/ 	.string	"Cuda compilation tools, release 12.9, V12.9.83"
        /*0030*/ 	.string	"Build system must define TOOLS_VERSION_EXTENDED"
        /*0030*/ 	.string	"-O 3 -arch sm_100a "



//--------------------- .note.nv.cuver            --------------------------
	.section	.note.nv.cuver,"",@"SHT_NOTE"
	.sectionflags	@"SHF_NOTE_NV_CUVER"
        /*0018*/ 	.short	0x0001
        /*001a*/ 	.short	0x0064
        /*001c*/ 	.short	0x0001
        /*001e*/ 	.short	0x0000
        /*0020*/ 	.short	0x0001
        /*0022*/ 	.short	0x0000


//--------------------- .nv.info                  --------------------------
	.section	.nv.info,"",@"SHT_CUDA_INFO"
	.align	4


	//----- nvinfo : EIATTR_REGCOUNT
	.align		4
        /*0000*/ 	.byte	0x04, 0x2f
        /*0002*/ 	.short	(.L_4 - .L_3)
	.align		4
.L_3:
        /*0004*/ 	.word	index@(kernel_cutlass_kernel_cudnngrouped_gemmgrouped_gemm_swiglugrouped_gemm_swiglu_quantBlockScaledContiguousGroupedGemmKernel_object_at__TiledMMA_ThrLayoutVMNK11110000_PermutationMNK____MMAAt_0)
        /*0008*/ 	.word	0x00000083


	//----- nvinfo : EIATTR_FRAME_SIZE
	.align		4
.L_4:
        /*000c*/ 	.byte	0x04, 0x11
        /*000e*/ 	.short	(.L_6 - .L_5)
	.align		4
.L_5:
        /*0010*/ 	.word	index@($__internal_2_$__cuda_sm10x_tcgen05_guardrail_trap_unallocated_columns_being_dealloced)
        /*0014*/ 	.word	0x00000000


	//----- nvinfo : EIATTR_FRAME_SIZE
	.align		4
.L_6:
        /*0018*/ 	.byte	0x04, 0x11
        /*001a*/ 	.short	(.L_8 - .L_7)
	.align		4
.L_7:
        /*001c*/ 	.word	index@($__internal_1_$__cuda_sm10x_tcgen05_guardrail_trap_phase_invalid_during_alloc)
        /*0020*/ 	.word	0x00000000


	//----- nvinfo : EIATTR_FRAME_SIZE
	.align		4
.L_8:
        /*0024*/ 	.byte	0x04, 0x11
        /*0026*/ 	.short	(.L_10 - .L_9)
	.align		4
.L_9:
        /*0028*/ 	.word	index@($__internal_0_$__cuda_sm10x_tcgen05_guardrail_trap_col_being_dealloced_not_returned_by_alloc)
        /*002c*/ 	.word	0x00000000


	//----- nvinfo : EIATTR_FRAME_SIZE
	.align		4
.L_10:
        /*0030*/ 	.byte	0x04, 0x11
        /*0032*/ 	.short	(.L_12 - .L_11)
	.align		4
.L_11:
        /*0034*/ 	.word	index@(kernel_cutlass_kernel_cudnngrouped_gemmgrouped_gemm_swiglugrouped_gemm_swiglu_quantBlockScaledContiguousGroupedGemmKernel_object_at__TiledMMA_ThrLayoutVMNK11110000_PermutationMNK____MMAAt_0)
        /*0038*/ 	.word	0x00000000


	//----- nvinfo : EIATTR_MIN_STACK_SIZE
	.align		4
.L_12:
        /*003c*/ 	.byte	0x04, 0x12
        /*003e*/ 	.short	(.L_14 - .L_13)
	.align		4
.L_13:
        /*0040*/ 	.word	index@(kernel_cutlass_kernel_cudnngrouped_gemmgrouped_gemm_swiglugrouped_gemm_swiglu_quantBlockScaledContiguousGroupedGemmKernel_object_at__TiledMMA_ThrLayoutVMNK11110000_PermutationMNK____MMAAt_0)
        /*0044*/ 	.word	0x00000000
.L_14:


//--------------------- .nv.info.kernel_cutlass_kernel_cudnngrouped_gemmgrouped_gemm_swiglugrouped_gemm_swiglu_quantBlockScaledContiguousGroupedGemmKernel_object_at__TiledMMA_ThrLayoutVMNK11110000_PermutationMNK____MMAAt_0 --------------------------
	.section	.nv.info.kernel_cutlass_kernel_cudnngrouped_gemmgrouped_gemm_swiglugrouped_gemm_swiglu_quantBlockScaledContiguousGroupedGemmKernel_object_at__TiledMMA_ThrLayoutVMNK11110000_PermutationMNK____MMAAt_0,"",@"SHT_CUDA_INFO"
	.sectionflags	@""
	.align	4


	//----- nvinfo : EIATTR_CUDA_API_VERSION
	.align		4
        /*0000*/ 	.byte	0x04, 0x37
        /*0002*/ 	.short	(.L_16 - .L_15)
.L_15:
        /*0004*/ 	.word	0x00000081


	//----- nvinfo : EIATTR_KPARAM_INFO
	.align		4
.L_16:
        /*0008*/ 	.byte	0x04, 0x17
        /*000a*/ 	.short	(.L_18 - .L_17)
.L_17:
        /*000c*/ 	.word	0x00000000
        /*0010*/ 	.short	0x000f
        /*0012*/ 	.short	0x03f8
        /*0014*/ 	.byte	0x00, 0xf0, 0x31, 0x00


	//----- nvinfo : EIATTR_KPARAM_INFO
	.align		4
.L_18:
        /*0018*/ 	.byte	0x04, 0x17
        /*001a*/ 	.short	(.L_20 - .L_19)
.L_19:
        /*001c*/ 	.word	0x00000000
        /*0020*/ 	.short	0x000e
        /*0022*/ 	.short	0x03ec
        /*0024*/ 	.byte	0x00, 0xf0, 0x31, 0x00


	//----- nvinfo : EIATTR_KPARAM_INFO
	.align		4
.L_20:
        /*0028*/ 	.byte	0x04, 0x17
        /*002a*/ 	.short	(.L_22 - .L_21)
.L_21:
        /*002c*/ 	.word	0x00000000
        /*0030*/ 	.short	0x000d
        /*0032*/ 	.short	0x03e0
        /*0034*/ 	.byte	0x00, 0xf0, 0x31, 0x00


	//----- nvinfo : EIATTR_KPARAM_INFO
	.align		4
.L_22:
        /*0038*/ 	.byte	0x04, 0x17
        /*003a*/ 	.short	(.L_24 - .L_23)
.L_23:
        /*003c*/ 	.word	0x00000000
        /*0040*/ 	.short	0x000c
        /*0042*/ 	.short	0x03d8
        /*0044*/ 	.byte	0x00, 0xf0, 0x21, 0x00


	//----- nvinfo : EIATTR_KPARAM_INFO
	.align		4
.L_24:
        /*0048*/ 	.byte	0x04, 0x17
        /*004a*/ 	.short	(.L_26 - .L_25)
.L_25:
        /*004c*/ 	.word	0x00000000
        /*0050*/ 	.short	0x000b
        /*0052*/ 	.short	0x03d0
        /*0054*/ 	.byte	0x00, 0xf0, 0x21, 0x00


	//----- nvinfo : EIATTR_KPARAM_INFO
	.align		4
.L_26:
        /*0058*/ 	.byte	0x04, 0x17
        /*005a*/ 	.short	(.L_28 - .L_27)
.L_27:
        /*005c*/ 	.word	0x00000000
        /*0060*/ 	.short	0x000a
        /*0062*/ 	.short	0x03c8
        /*0064*/ 	.byte	0x00, 0xf0, 0x21, 0x00


	//----- nvinfo : EIATTR_KPARAM_INFO
	.align		4
.L_28:
        /*0068*/ 	.byte	0x04, 0x17
        /*006a*/ 	.short	(.L_30 - .L_29)
.L_29:
        /*006c*/ 	.word	0x00000000
        /*0070*/ 	.short	0x0009
        /*0072*/ 	.short	0x03c0
        /*0074*/ 	.byte	0x00, 0xf0, 0x21, 0x00


	//----- nvinfo : EIATTR_KPARAM_INFO
	.align		4
.L_30:
        /*0078*/ 	.byte	0x04, 0x17
        /*007a*/ 	.short	(.L_32 - .L_31)
.L_31:
        /*007c*/ 	.word	0x00000000
        /*0080*/ 	.short	0x0008
        /*0082*/ 	.short	0x0340
        /*0084*/ 	.byte	0x00, 0xf0, 0x01, 0x02


	//----- nvinfo : EIATTR_KPARAM_INFO
	.align		4
.L_32:
        /*0088*/ 	.byte	0x04, 0x17
        /*008a*/ 	.short	(.L_34 - .L_33)
.L_33:
        /*008c*/ 	.word	0x00000000
        /*0090*/ 	.short	0x0007
        /*0092*/ 	.short	0x02c0
        /*0094*/ 	.byte	0x00, 0xf0, 0x01, 0x02


	//----- nvinfo : EIATTR_KPARAM_INFO
	.align		4
.L_34:
        /*0098*/ 	.byte	0x04, 0x17
        /*009a*/ 	.short	(.L_36 - .L_35)
.L_35:
        /*009c*/ 	.word	0x00000000
        /*00a0*/ 	.short	0x0006
        /*00a2*/ 	.short	0x0240
        /*00a4*/ 	.byte	0x00, 0xf0, 0x01, 0x02


	//----- nvinfo : EIATTR_KPARAM_INFO
	.align		4
.L_36:
        /*00a8*/ 	.byte	0x04, 0x17
        /*00aa*/ 	.short	(.L_38 - .L_37)
.L_37:
        /*00ac*/ 	.word	0x00000000
        /*00b0*/ 	.short	0x0005
        /*00b2*/ 	.short	0x01c0
        /*00b4*/ 	.byte	0x00, 0xf0, 0x01, 0x02


	//----- nvinfo : EIATTR_KPARAM_INFO
	.align		4
.L_38:
        /*00b8*/ 	.byte	0x04, 0x17
        /*00ba*/ 	.short	(.L_40 - .L_39)
.L_39:
        /*00bc*/ 	.word	0x00000000
        /*00c0*/ 	.short	0x0004
        /*00c2*/ 	.short	0x0140
        /*00c4*/ 	.byte	0x00, 0xf0, 0x01, 0x02


	//----- nvinfo : EIATTR_KPARAM_INFO
	.align		4
.L_40:
        /*00c8*/ 	.byte	0x04, 0x17
        /*00ca*/ 	.short	(.L_42 - .L_41)
.L_41:
        /*00cc*/ 	.word	0x00000000
        /*00d0*/ 	.short	0x0003
        /*00d2*/ 	.short	0x00c0
        /*00d4*/ 	.byte	0x00, 0xf0, 0x01, 0x02


	//----- nvinfo : EIATTR_KPARAM_INFO
	.align		4
.L_42:
        /*00d8*/ 	.byte	0x04, 0x17
        /*00da*/ 	.short	(.L_44 - .L_43)
.L_43:
        /*00dc*/ 	.word	0x00000000
        /*00e0*/ 	.short	0x0002
        /*00e2*/ 	.short	0x0040
        /*00e4*/ 	.byte	0x00, 0xf0, 0x01, 0x02


	//----- nvinfo : EIATTR_KPARAM_INFO
	.align		4
.L_44:
        /*00e8*/ 	.byte	0x04, 0x17
        /*00ea*/ 	.short	(.L_46 - .L_45)
.L_45:
        /*00ec*/ 	.word	0x00000000
        /*00f0*/ 	.short	0x0001
        /*00f2*/ 	.short	0x000c
        /*00f4*/ 	.byte	0x00, 0xf0, 0x31, 0x00


	//----- nvinfo : EIATTR_KPARAM_INFO
	.align		4
.L_46:
        /*00f8*/ 	.byte	0x04, 0x17
        /*00fa*/ 	.short	(.L_48 - .L_47)
.L_47:
        /*00fc*/ 	.word	0x00000000
        /*0100*/ 	.short	0x0000
        /*0102*/ 	.short	0x0000
        /*0104*/ 	.byte	0x00, 0xf0, 0x31, 0x00


	//----- nvinfo : EIATTR_AT_ENTRY_FRAGMENTS
	.align		4
.L_48:
        /*0108*/ 	.byte	0x04, 0x4f
        /*010a*/ 	.short	(.L_50 - .L_49)


	//   ....[0]....
.L_49:
        /*010c*/ 	.word	0x00000004


	//----- nvinfo : EIATTR_RESERVED_SMEM_USED
	.align		4
.L_50:
        /*0110*/ 	.byte	0x01, 0x41
	.zero		2


	//----- nvinfo : EIATTR_SPARSE_MMA_MASK
	.align		4
        /*0114*/ 	.byte	0x03, 0x50
        /*0116*/ 	.short	0x0000


	//----- nvinfo : EIATTR_TCGEN05_1CTA_USED
	.align		4
        /*0118*/ 	.byte	0x01, 0x51
	.zero		2


	//----- nvinfo : EIATTR_MAXREG_COUNT
	.align		4
        /*011c*/ 	.byte	0x03, 0x1b
        /*011e*/ 	.short	0x00ff


	//----- nvinfo : EIATTR_NUM_BARRIERS
	.align		4
        /*0120*/ 	.byte	0x02, 0x4c
        /*0122*/ 	.byte	0x05
	.zero		1


	//----- nvinfo : EIATTR_INT_WARP_WIDE_INSTR_OFFSETS
	.align		4
        /*0124*/ 	.byte	0x04, 0x31
        /*0126*/ 	.short	(.L_52 - .L_51)


	//   ....[0]....
.L_51:
        /*0128*/ 	.word	0x00005030


	//   ....[1]....
        /*012c*/ 	.word	0x00005070


	//----- nvinfo : EIATTR_COOP_GROUP_MASK_REGIDS
	.align		4
.L_52:
        /*0130*/ 	.byte	0x04, 0x29
        /*0132*/ 	.short	(.L_54 - .L_53)


	//   ....[0]....
.L_53:
        /*0134*/ 	.word	0xffffffff


	//   ....[1]....
        /*0138*/ 	.word	0xffffffff


	//   ....[2]....
        /*013c*/ 	.word	0xffffffff


	//   ....[3]....
        /*0140*/ 	.word	0xffffffff


	//   ....[4]....
        /*0144*/ 	.word	0xffffffff


	//   ....[5]....
        /*0148*/ 	.word	0xffffffff


	//   ....[6]....
        /*014c*/ 	.word	0xffffffff


	//   ....[7]....
        /*0150*/ 	.word	0xffffffff


	//   ....[8]....
        /*0154*/ 	.word	0xffffffff


	//   ....[9]....
        /*0158*/ 	.word	0xffffffff


	//   ....[10]....
        /*015c*/ 	.word	0xffffffff


	//   ....[11]....
        /*0160*/ 	.word	0xffffffff


	//----- nvinfo : EIATTR_COOP_GROUP_INSTR_OFFSETS
	.align		4
.L_54:
        /*0164*/ 	.byte	0x04, 0x28
        /*0166*/ 	.short	(.L_56 - .L_55)


	//   ....[0]....
.L_55:
        /*0168*/ 	.word	0x00000140


	//   ....[1]....
        /*016c*/ 	.word	0x000004c0


	//   ....[2]....
        /*0170*/ 	.word	0x00000670


	//   ....[3]....
        /*0174*/ 	.word	0x00000830


	//   ....[4]....
        /*0178*/ 	.word	0x00000be0


	//   ....[5]....
        /*017c*/ 	.word	0x00000e40


	//   ....[6]....
        /*0180*/ 	.word	0x00000ea0


	//   ....[7]....
        /*0184*/ 	.word	0x000027b0


	//   ....[8]....
        /*0188*/ 	.word	0x00002a70


	//   ....[9]....
        /*018c*/ 	.word	0x00004c10


	//   ....[10]....
        /*0190*/ 	.word	0x00004ed0


	//   ....[11]....
        /*0194*/ 	.word	0x00005120


	//----- nvinfo : EIATTR_VRC_CTA_INIT_COUNT
	.align		4
.L_56:
        /*0198*/ 	.byte	0x02, 0x4a
        /*019a*/ 	.byte	0x80
	.zero		1


	//----- nvinfo : EIATTR_MBARRIER_INSTR_OFFSETS
	.align		4
        /*019c*/ 	.byte	0x04, 0x39
        /*019e*/ 	.short	(.L_58 - .L_57)


	//   ....[0]....
.L_57:
        /*01a0*/ 	.word	0x000003b0
        /*01a4*/ 	.word	0x000000ff
        /*01a8*/ 	.word	0x00000000
        /*01ac*/ 	.short	0x0100
        /*01ae*/ 	.byte	0x05
	.zero		1


	//   ....[1]....
        /*01b0*/ 	.word	0x000003c0
        /*01b4*/ 	.word	0x000000ff
        /*01b8*/ 	.word	0x00000008
        /*01bc*/ 	.short	0x0100
        /*01be*/ 	.byte	0x05
	.zero		1


	//   ....[2]....
        /*01c0*/ 	.word	0x000003d0
        /*01c4*/ 	.word	0x000000ff
        /*01c8*/ 	.word	0x00000010
        /*01cc*/ 	.short	0x0100
        /*01ce*/ 	.byte	0x05
	.zero		1


	//   ....[3]....
        /*01d0*/ 	.word	0x000003e0
        /*01d4*/ 	.word	0x000000ff
        /*01d8*/ 	.word	0x00000018
        /*01dc*/ 	.short	0x0100
        /*01de*/ 	.byte	0x05
	.zero		1


	//   ....[4]....
        /*01e0*/ 	.word	0x000003f0
        /*01e4*/ 	.word	0x000000ff
        /*01e8*/ 	.word	0x00000020
        /*01ec*/ 	.short	0x0100
        /*01ee*/ 	.byte	0x05
	.zero		1


	//   ....[5]....
        /*01f0*/ 	.word	0x00000400
        /*01f4*/ 	.word	0x000000ff
        /*01f8*/ 	.word	0x00000028
        /*01fc*/ 	.short	0x0100
        /*01fe*/ 	.byte	0x05
	.zero		1


	//   ....[6]....
        /*0200*/ 	.word	0x00000410
        /*0204*/ 	.word	0x000000ff
        /*0208*/ 	.word	0x00000030
        /*020c*/ 	.short	0x0100
        /*020e*/ 	.byte	0x05
	.zero		1


	//   ....[7]....
        /*0210*/ 	.word	0x00000420
        /*0214*/ 	.word	0x000000ff
        /*0218*/ 	.word	0x00000038
        /*021c*/ 	.short	0x0100
        /*021e*/ 	.byte	0x05
	.zero		1


	//   ....[8]....
        /*0220*/ 	.word	0x00000430
        /*0224*/ 	.word	0x000000ff
        /*0228*/ 	.word	0x00000040
        /*022c*/ 	.short	0x0100
        /*022e*/ 	.byte	0x05
	.zero		1


	//   ....[9]....
        /*0230*/ 	.word	0x00000440
        /*0234*/ 	.word	0x000000ff
        /*0238*/ 	.word	0x00000048
        /*023c*/ 	.short	0x0100
        /*023e*/ 	.byte	0x05
	.zero		1


	//   ....[10]....
        /*0240*/ 	.word	0x00000450
        /*0244*/ 	.word	0x000000ff
        /*0248*/ 	.word	0x00000050
        /*024c*/ 	.short	0x0100
        /*024e*/ 	.byte	0x05
	.zero		1


	//   ....[11]....
        /*0250*/ 	.word	0x00000460
        /*0254*/ 	.word	0x000000ff
        /*0258*/ 	.word	0x00000058
        /*025c*/ 	.short	0x0100
        /*025e*/ 	.byte	0x05
	.zero		1


	//   ....[12]....
        /*0260*/ 	.word	0x000005e0
        /*0264*/ 	.word	0x000000ff
        /*0268*/ 	.word	0x00000060
        /*026c*/ 	.short	0x0100
        /*026e*/ 	.byte	0x06
	.zero		1


	//   ....[13]....
        /*0270*/ 	.word	0x000005f0
        /*0274*/ 	.word	0x000000ff
        /*0278*/ 	.word	0x00000068
        /*027c*/ 	.short	0x0100
        /*027e*/ 	.byte	0x06
	.zero		1


	//   ....[14]....
        /*0280*/ 	.word	0x00000600
        /*0284*/ 	.word	0x000000ff
        /*0288*/ 	.word	0x00000070
        /*028c*/ 	.short	0x0100
        /*028e*/ 	.byte	0x06
	.zero		1


	//   ....[15]....
        /*0290*/ 	.word	0x00000610
        /*0294*/ 	.word	0x000000ff
        /*0298*/ 	.word	0x00000078
        /*029c*/ 	.short	0x0100
        /*029e*/ 	.byte	0x06
	.zero		1


	//   ....[16]....
        /*02a0*/ 	.word	0x00000790
        /*02a4*/ 	.word	0x000000ff
        /*02a8*/ 	.word	0x00000080
        /*02ac*/ 	.short	0x0100
        /*02ae*/ 	.byte	0x06
	.zero		1


	//   ....[17]....
        /*02b0*/ 	.word	0x000007a0
        /*02b4*/ 	.word	0x000000ff
        /*02b8*/ 	.word	0x00000088
        /*02bc*/ 	.short	0x0100
        /*02be*/ 	.byte	0x06
	.zero		1


	//   ....[18]....
        /*02c0*/ 	.word	0x000007b0
        /*02c4*/ 	.word	0x000000ff
        /*02c8*/ 	.word	0x00000090
        /*02cc*/ 	.short	0x0100
        /*02ce*/ 	.byte	0x06
	.zero		1


	//   ....[19]....
        /*02d0*/ 	.word	0x000007c0
        /*02d4*/ 	.word	0x000000ff
        /*02d8*/ 	.word	0x00000098
        /*02dc*/ 	.short	0x0100
        /*02de*/ 	.byte	0x06
	.zero		1


	//   ....[20]....
        /*02e0*/ 	.word	0x00000f00
        /*02e4*/ 	.word	0x0000000e
        /*02e8*/ 	.word	0x00000090
        /*02ec*/ 	.short	0x010a
        /*02ee*/ 	.byte	0xff
	.zero		1


	//   ....[21]....
        /*02f0*/ 	.word	0x00000fe0
        /*02f4*/ 	.word	0x0000000e
        /*02f8*/ 	.word	0x00000080
        /*02fc*/ 	.short	0x0101
        /*02fe*/ 	.byte	0xff
	.zero		1


	//   ....[22]....
        /*0300*/ 	.word	0x00001210
        /*0304*/ 	.word	0x00000002
        /*0308*/ 	.word	0x00000090
        /*030c*/ 	.short	0x010a
        /*030e*/ 	.byte	0xff
	.zero		1


	//   ....[23]....
        /*0310*/ 	.word	0x00001330
        /*0314*/ 	.word	0x00000002
        /*0318*/ 	.word	0x00000080
        /*031c*/ 	.short	0x0101
        /*031e*/ 	.byte	0xff
	.zero		1


	//   ....[24]....
        /*0320*/ 	.word	0x00001340
        /*0324*/ 	.word	0x00000003
        /*0328*/ 	.word	0x00000090
        /*032c*/ 	.short	0x010a
        /*032e*/ 	.byte	0xff
	.zero		1


	//   ....[25]....
        /*0330*/ 	.word	0x000013a0
        /*0334*/ 	.word	0x000000ff
        /*0338*/ 	.word	0x00000080
        /*033c*/ 	.short	0x010a
        /*033e*/ 	.byte	0x20
	.zero		1


	//   ....[26]....
        /*0340*/ 	.word	0x00001420
        /*0344*/ 	.word	0x000000ff
        /*0348*/ 	.word	0x00000090
        /*034c*/ 	.short	0x0101
        /*034e*/ 	.byte	0x20
	.zero		1


	//   ....[27]....
        /*0350*/ 	.word	0x00001550
        /*0354*/ 	.word	0x000000ff
        /*0358*/ 	.word	0x00000030
        /*035c*/ 	.short	0x010a
        /*035e*/ 	.byte	0x05
	.zero		1


	//   ....[28]....
        /*0360*/ 	.word	0x00001730
        /*0364*/ 	.word	0x000000ff
        /*0368*/ 	.word	0x00000030
        /*036c*/ 	.short	0x010a
        /*036e*/ 	.byte	0x05
	.zero		1


	//   ....[29]....
        /*0370*/ 	.word	0x00001890
        /*0374*/ 	.word	0x000000ff
        /*0378*/ 	.word	0x00000030
        /*037c*/ 	.short	0x010a
        /*037e*/ 	.byte	0x1f
	.zero		1


	//   ....[30]....
        /*0380*/ 	.word	0x000018e0
        /*0384*/ 	.word	0x00000003
        /*0388*/ 	.word	0x00000080
        /*038c*/ 	.short	0x010a
        /*038e*/ 	.byte	0xff
	.zero		1


	//   ....[31]....
        /*0390*/ 	.word	0x00001970
        /*0394*/ 	.word	0x00000003
        /*0398*/ 	.word	0x00000090
        /*039c*/ 	.short	0x0101
        /*039e*/ 	.byte	0xff
	.zero		1


	//   ....[32]....
        /*03a0*/ 	.word	0x00001b60
        /*03a4*/ 	.word	0x000000ff
        /*03a8*/ 	.word	0x00000030
        /*03ac*/ 	.short	0x010a
        /*03ae*/ 	.byte	0x05
	.zero		1


	//   ....[33]....
        /*03b0*/ 	.word	0x00001c20
        /*03b4*/ 	.word	0x000000ff
        /*03b8*/ 	.word	0x00000080
        /*03bc*/ 	.short	0x010a
        /*03be*/ 	.byte	0x0c
	.zero		1


	//   ....[34]....
        /*03c0*/ 	.word	0x00001cb0
        /*03c4*/ 	.word	0x000000ff
        /*03c8*/ 	.word	0x00000090
        /*03cc*/ 	.short	0x0101
        /*03ce*/ 	.byte	0x0c
	.zero		1


	//   ....[35]....
        /*03d0*/ 	.word	0x00002120
        /*03d4*/ 	.word	0x000000ff
        /*03d8*/ 	.word	0x00000000
        /*03dc*/ 	.short	0x010a
        /*03de*/ 	.byte	0x10
	.zero		1


	//   ....[36]....
        /*03e0*/ 	.word	0x00002130
        /*03e4*/ 	.word	0x000000ff
        /*03e8*/ 	.word	0x00000070
        /*03ec*/ 	.short	0x010a
        /*03ee*/ 	.byte	0x12
	.zero		1


	//   ....[37]....
        /*03f0*/ 	.word	0x00002150
        /*03f4*/ 	.word	0x000000ff
        /*03f8*/ 	.word	0x00000070
        /*03fc*/ 	.short	0x010a
        /*03fe*/ 	.byte	0x12
	.zero		1


	//   ....[38]....
        /*0400*/ 	.word	0x00002370
        /*0404*/ 	.word	0x000000ff
        /*0408*/ 	.word	0x00000000
        /*040c*/ 	.short	0x010a
        /*040e*/ 	.byte	0x0d
	.zero		1


	//   ....[39]....
        /*0410*/ 	.word	0x000024c0
        /*0414*/ 	.word	0x000000ff
        /*0418*/ 	.word	0x00000000
        /*041c*/ 	.short	0x010a
        /*041e*/ 	.byte	0x10
	.zero		1


	//   ....[40]....
        /*0420*/ 	.word	0x000025b0
        /*0424*/ 	.word	0x000000ff
        /*0428*/ 	.word	0x00000070
        /*042c*/ 	.short	0x010a
        /*042e*/ 	.byte	0x10
	.zero		1


	//   ....[41]....
        /*0430*/ 	.word	0x000025c0
        /*0434*/ 	.word	0x00000003
        /*0438*/ 	.word	0x00000080
        /*043c*/ 	.short	0x010a
        /*043e*/ 	.byte	0xff
	.zero		1


	//   ....[42]....
        /*0440*/ 	.word	0x00002670
        /*0444*/ 	.word	0x00000003
        /*0448*/ 	.word	0x00000090
        /*044c*/ 	.short	0x0101
        /*044e*/ 	.byte	0xff
	.zero		1


	//   ....[43]....
        /*0450*/ 	.word	0x00002740
        /*0454*/ 	.word	0x00000002
        /*0458*/ 	.word	0x00000070
        /*045c*/ 	.short	0x010a
        /*045e*/ 	.byte	0xff
	.zero		1


	//   ....[44]....
        /*0460*/ 	.word	0x00002ae0
        /*0464*/ 	.word	0x00000003
        /*0468*/ 	.word	0x00000080
        /*046c*/ 	.short	0x010a
        /*046e*/ 	.byte	0xff
	.zero		1


	//   ....[45]....
        /*0470*/ 	.word	0x00002b40
        /*0474*/ 	.word	0x00000003
        /*0478*/ 	.word	0x00000090
        /*047c*/ 	.short	0x0101
        /*047e*/ 	.byte	0xff
	.zero		1


	//   ....[46]....
        /*0480*/ 	.word	0x00002ef0
        /*0484*/ 	.word	0x00000034
        /*0488*/ 	.word	0x00000060
        /*048c*/ 	.short	0x010a
        /*048e*/ 	.byte	0xff
	.zero		1


	//   ....[47]....
        /*0490*/ 	.word	0x00004bc0
        /*0494*/ 	.word	0x00000034
        /*0498*/ 	.word	0x00000070
        /*049c*/ 	.short	0x0101
        /*049e*/ 	.byte	0xff
	.zero		1


	//   ....[48]....
        /*04a0*/ 	.word	0x00004bd0
        /*04a4*/ 	.word	0x00000005
        /*04a8*/ 	.word	0x00000080
        /*04ac*/ 	.short	0x010a
        /*04ae*/ 	.byte	0xff
	.zero		1


	//   ....[49]....
        /*04b0*/ 	.word	0x00004c90
        /*04b4*/ 	.word	0x00000005
        /*04b8*/ 	.word	0x00000090
        /*04bc*/ 	.short	0x0101
        /*04be*/ 	.byte	0xff
	.zero		1


	//   ....[50]....
        /*04c0*/ 	.word	0x00005170
        /*04c4*/ 	.word	0x0000000e
        /*04c8*/ 	.word	0x00000090
        /*04cc*/ 	.short	0x010a
        /*04ce*/ 	.byte	0xff
	.zero		1


	//   ....[51]....
        /*04d0*/ 	.word	0x000051d0
        /*04d4*/ 	.word	0x00000002
        /*04d8*/ 	.word	0x00000090
        /*04dc*/ 	.short	0x010a
        /*04de*/ 	.byte	0xff
	.zero		1


	//   ....[52]....
        /*04e0*/ 	.word	0x00005230
        /*04e4*/ 	.word	0x00000003
        /*04e8*/ 	.word	0x00000090
        /*04ec*/ 	.short	0x010a
        /*04ee*/ 	.byte	0xff
	.zero		1


	//   ....[53]....
        /*04f0*/ 	.word	0x00005290
        /*04f4*/ 	.word	0x00000000
        /*04f8*/ 	.word	0x00000080
        /*04fc*/ 	.short	0x010a
        /*04fe*/ 	.byte	0xff
	.zero		1


	//   ....[54]....
        /*0500*/ 	.word	0x00005310
        /*0504*/ 	.word	0x00000003
        /*0508*/ 	.word	0x00000030
        /*050c*/ 	.short	0x010a
        /*050e*/ 	.byte	0xff
	.zero		1


	//   ....[55]....
        /*0510*/ 	.word	0x00005370
        /*0514*/ 	.word	0x00000003
        /*0518*/ 	.word	0x00000080
        /*051c*/ 	.short	0x010a
        /*051e*/ 	.byte	0xff
	.zero		1


	//   ....[56]....
        /*0520*/ 	.word	0x000053f0
        /*0524*/ 	.word	0x00000000
        /*0528*/ 	.word	0x00000030
        /*052c*/ 	.short	0x010a
        /*052e*/ 	.byte	0xff
	.zero		1


	//   ....[57]....
        /*0530*/ 	.word	0x00005450
        /*0534*/ 	.word	0x00000000
        /*0538*/ 	.word	0x00000080
        /*053c*/ 	.short	0x010a
        /*053e*/ 	.byte	0xff
	.zero		1


	//   ....[58]....
        /*0540*/ 	.word	0x000054d0
        /*0544*/ 	.word	0x00000002
        /*0548*/ 	.word	0x00000070
        /*054c*/ 	.short	0x010a
        /*054e*/ 	.byte	0xff
	.zero		1


	//   ....[59]....
        /*0550*/ 	.word	0x00005550
        /*0554*/ 	.word	0x00000002
        /*0558*/ 	.word	0x00000000
        /*055c*/ 	.short	0x010a
        /*055e*/ 	.byte	0xff
	.zero		1


	//   ....[60]....
        /*0560*/ 	.word	0x000055c0
        /*0564*/ 	.word	0x00000003
        /*0568*/ 	.word	0x00000080
        /*056c*/ 	.short	0x010a
        /*056e*/ 	.byte	0xff
	.zero		1


	//   ....[61]....
        /*0570*/ 	.word	0x00005620
        /*0574*/ 	.word	0x00000002
        /*0578*/ 	.word	0x00000070
        /*057c*/ 	.short	0x010a
        /*057e*/ 	.byte	0xff
	.zero		1


	//   ....[62]....
        /*0580*/ 	.word	0x00005670
        /*0584*/ 	.word	0x00000003
        /*0588*/ 	.word	0x00000080
        /*058c*/ 	.short	0x010a
        /*058e*/ 	.byte	0xff
	.zero		1


	//   ....[63]....
        /*0590*/ 	.word	0x000056d0
        /*0594*/ 	.word	0x00000034
        /*0598*/ 	.word	0x00000060
        /*059c*/ 	.short	0x010a
        /*059e*/ 	.byte	0xff
	.zero		1


	//   ....[64]....
        /*05a0*/ 	.word	0x00005740
        /*05a4*/ 	.word	0x00000005
        /*05a8*/ 	.word	0x00000080
        /*05ac*/ 	.short	0x010a
        /*05ae*/ 	.byte	0xff
	.zero		1


	//----- nvinfo : EIATTR_NUM_MBARRIERS
	.align		4
.L_58:
        /*05b0*/ 	.byte	0x03, 0x38
        /*05b2*/ 	.short	0x0014


	//----- nvinfo : EIATTR_EXIT_INSTR_OFFSETS
	.align		4
        /*05b4*/ 	.byte	0x04, 0x1c
        /*05b6*/ 	.short	(.L_60 - .L_59)


	//   ....[0]....
.L_59:
        /*05b8*/ 	.word	0x00002770


	//   ....[1]....
        /*05bc*/ 	.word	0x00005150


	//----- nvinfo : EIATTR_MAX_THREADS
	.align		4
.L_60:
        /*05c0*/ 	.byte	0x04, 0x05
        /*05c2*/ 	.short	(.L_62 - .L_61)
.L_61:
        /*05c4*/ 	.word	0x000000e0
        /*05c8*/ 	.word	0x00000001
        /*05cc*/ 	.word	0x00000001


	//----- nvinfo : EIATTR_CRS_STACK_SIZE
	.align		4
.L_62:
        /*05d0*/ 	.byte	0x04, 0x1e
        /*05d2*/ 	.short	(.L_64 - .L_63)
.L_63:
        /*05d4*/ 	.word	0x00000000


	//----- nvinfo : EIATTR_CBANK_PARAM_SIZE
	.align		4
.L_64:
        /*05d8*/ 	.byte	0x03, 0x19
        /*05da*/ 	.short	0x0404


	//----- nvinfo : EIATTR_PARAM_CBANK
	.align		4
        /*05dc*/ 	.byte	0x04, 0x0a
        /*05de*/ 	.short	(.L_66 - .L_65)
	.align		4
.L_65:
        /*05e0*/ 	.word	index@(.nv.constant0.kernel_cutlass_kernel_cudnngrouped_gemmgrouped_gemm_swiglugrouped_gemm_swiglu_quantBlockScaledContiguousGroupedGemmKernel_object_at__TiledMMA_ThrLayoutVMNK11110000_PermutationMNK____MMAAt_0)
        /*05e4*/ 	.short	0x0380
        /*05e6*/ 	.short	0x0404


	//----- nvinfo : EIATTR_SW_WAR
	.align		4
.L_66:
        /*05e8*/ 	.byte	0x04, 0x36
        /*05ea*/ 	.short	(.L_68 - .L_67)
.L_67:
        /*05ec*/ 	.word	0x00000008
.L_68:


//--------------------- .nv.compat                --------------------------
	.section	.nv.compat,"",@"SHT_CUDA_COMPAT_INFO"
	.align	4
        /*0000*/ 	.byte	0x02, 0x02, 0x02, 0x00, 0x02, 0x05, 0x05, 0x00, 0x02, 0x03, 0x01, 0x00, 0x02, 0x06, 0x01, 0x00


//--------------------- .nv.callgraph             --------------------------
	.section	.nv.callgraph,"",@"SHT_CUDA_CALLGRAPH"
	.align	4
	.sectionentsize	8
	.align		4
        /*0000*/ 	.word	0x00000000
	.align		4
        /*0004*/ 	.word	0xffffffff
	.align		4
        /*0008*/ 	.word	0x00000000
	.align		4
        /*000c*/ 	.word	0xfffffffe
	.align		4
        /*0010*/ 	.word	0x00000000
	.align		4
        /*0014*/ 	.word	0xfffffffd
	.align		4
        /*0018*/ 	.word	0x00000000
	.align		4
        /*001c*/ 	.word	0xfffffffc


//--------------------- .text.kernel_cutlass_kernel_cudnngrouped_gemmgrouped_gemm_swiglugrouped_gemm_swiglu_quantBlockScaledContiguousGroupedGemmKernel_object_at__TiledMMA_ThrLayoutVMNK11110000_PermutationMNK____MMAAt_0 --------------------------
	.section	.text.kernel_cutlass_kernel_cudnngrouped_gemmgrouped_gemm_swiglugrouped_gemm_swiglu_quantBlockScaledContiguousGroupedGemmKernel_object_at__TiledMMA_ThrLayoutVMNK11110000_PermutationMNK____MMAAt_0,"ax",@progbits
	.align	128
        .global         kernel_cutlass_kernel_cudnngrouped_gemmgrouped_gemm_swiglugrouped_gemm_swiglu_quantBlockScaledContiguousGroupedGemmKernel_object_at__TiledMMA_ThrLayoutVMNK11110000_PermutationMNK____MMAAt_0
        .type           kernel_cutlass_kernel_cudnngrouped_gemmgrouped_gemm_swiglugrouped_gemm_swiglu_quantBlockScaledContiguousGroupedGemmKernel_object_at__TiledMMA_ThrLayoutVMNK11110000_PermutationMNK____MMAAt_0,@function
        .size           kernel_cutlass_kernel_cudnngrouped_gemmgrouped_gemm_swiglugrouped_gemm_swiglu_quantBlockScaledContiguousGroupedGemmKernel_object_at__TiledMMA_ThrLayoutVMNK11110000_PermutationMNK____MMAAt_0,(.L_x_96 - kernel_cutlass_kernel_cudnngrouped_gemmgrouped_gemm_swiglugrouped_gemm_swiglu_quantBlockScaledContiguousGroupedGemmKernel_object_at__TiledMMA_ThrLayoutVMNK11110000_PermutationMNK____MMAAt_0)
        .other          kernel_cutlass_kernel_cudnngrouped_gemmgrouped_gemm_swiglugrouped_gemm_swiglu_quantBlockScaledContiguousGroupedGemmKernel_object_at__TiledMMA_ThrLayoutVMNK11110000_PermutationMNK____MMAAt_0,@"STO_CUDA_ENTRY STV_DEFAULT"
kernel_cutlass_kernel_cudnngrouped_gemmgrouped_gemm_swiglugrouped_gemm_swiglu_quantBlockScaledContiguousGroupedGemmKernel_object_at__TiledMMA_ThrLayoutVMNK11110000_PermutationMNK____MMAAt_0:
.text.kernel_cutlass_kernel_cudnngrouped_gemmgrouped_gemm_swiglugrouped_gemm_swiglu_quantBlockScaledContiguousGroupedGemmKernel_object_at__TiledMMA_ThrLayoutVMNK11110000_PermutationMNK____MMAAt_0:
[----:B------:R-:W1:Y:S01]  /*0000*/  LDC R1, c[0x0][0x37c] ;  /* 0x0000df00ff017b82 */ /* 0x000e620000000800 */
[----:B------:R-:W2:Y:S01]  /*0010*/  S2R R3, SR_TID.Y ;  /* 0x0000000000037919 */ /* 0x000ea20000002200 */
[----:B------:R-:W3:Y:S06]  /*0020*/  LDCU UR4, c[0x0][0x360] ;  /* 0x00006c00ff0477ac */ /* 0x000eec0008000800 */
[----:B------:R-:W4:Y:S01]  /*0030*/  S2UR UR32, SR_CgaCtaId ;  /* 0x00000000002079c3 */ /* 0x000f220000008800 */
[----:B------:R-:W2:Y:S01]  /*0040*/  S2R R0, SR_TID.Z ;  /* 0x0000000000007919 */ /* 0x000ea20000002300 */
[----:B------:R-:W2:Y:S01]  /*0050*/  LDCU UR5, c[0x0][0x364] ;  /* 0x00006c80ff0577ac */ /* 0x000ea20008000800 */
[----:B------:R-:W3:Y:S01]  /*0060*/  S2R R58, SR_TID.X ;  /* 0x00000000003a7919 */ /* 0x000ee20000002100 */
[----:B------:R-:W5:Y:S01]  /*0070*/  LDCU.U8 UR6, c[0x0][0x382] ;  /* 0x00007040ff0677ac */ /* 0x000f620008000000 */
[----:B------:R-:W-:Y:S01]  /*0080*/  UMOV UR14, 0x1 ;  /* 0x00000001000e7882 */ /* 0x000fe20000000000 */
[----:B----4-:R-:W-:-:S02]  /*0090*/  ULEA.HI UR15, UR32, UR32, URZ, 0x1 ;  /* 0x00000020200f7291 */ /* 0x010fc4000f8f08ff */
[----:B-----5:R-:W-:Y:S02]  /*00a0*/  ULOP3.LUT UR6, UR6, 0x1, URZ, 0xc0, !UPT ;  /* 0x0000000106067892 */ /* 0x020fe4000f8ec0ff */
[----:B------:R-:W-:Y:S02]  /*00b0*/  ULOP3.LUT UR15, UR15, 0xfffffffe, URZ, 0xc0, !UPT ;  /* 0xfffffffe0f0f7892 */ /* 0x000fe4000f8ec0ff */
[----:B------:R-:W-:Y:S02]  /*00c0*/  UISETP.NE.U32.AND UP6, UPT, UR6, 0x1, UPT ;  /* 0x000000010600788c */ /* 0x000fe4000bfc5070 */
[----:B------:R-:W-:Y:S01]  /*00d0*/  UIADD3 UR15, UPT, UPT, -UR15, UR32, URZ ;  /* 0x000000200f0f7290 */ /* 0x000fe2000fffe1ff */
[----:B--2---:R-:W-:Y:S01]  /*00e0*/  IMAD R3, R0, UR5, R3 ;  /* 0x0000000500037c24 */ /* 0x004fe2000f8e0203 */
[----:B------:R-:W2:Y:S03]  /*00f0*/  LDCU UR5, c[0x0][0x36c] ;  /* 0x00006d80ff0577ac */ /* 0x000ea60008000800 */
[----:B---3--:R-:W-:Y:S01]  /*0100*/  IMAD R75, R3, UR4, R58 ;  /* 0x00000004034b7c24 */ /* 0x008fe2000f8e023a */
[----:B------:R-:W3:Y:S04]  /*0110*/  LDCU.U8 UR4, c[0x0][0x381] ;  /* 0x00007020ff0477ac */ /* 0x000ee80008000000 */
[----:B------:R-:W-:Y:S01]  /*0120*/  SHF.R.U32.HI R75, RZ, 0x5, R75 ;  /* 0x00000005ff4b7819 */ /* 0x000fe2000001164b */
[----:B------:R-:W-:-:S05]  /*0130*/  USHF.L.U32 UR21, UR14, UR15, URZ ;  /* 0x0000000f0e157299 */ /* 0x000fca00080006ff */
[----:B------:R-:W4:Y:S01]  /*0140*/  SHFL.IDX PT, R75, R75, RZ, 0x1f ;  /* 0x00001fff4b4b7589 */ /* 0x000f2200000e0000 */
[----:B--2---:R-:W-:Y:S02]  /*0150*/  UISETP.EQ.U32.AND UP4, UPT, UR5, 0x1, UPT ;  /* 0x000000010500788c */ /* 0x004fe4000bf82070 */
[----:B---3--:R-:W-:-:S04]  /*0160*/  ULOP3.LUT UR4, UR4, 0x1, URZ, 0xc0, !UPT ;  /* 0x0000000104047892 */ /* 0x008fc8000f8ec0ff */
[----:B------:R-:W-:Y:S01]  /*0170*/  UISETP.NE.U32.AND UP5, UPT, UR4, 0x1, UPT ;  /* 0x000000010400788c */ /* 0x000fe2000bfa5070 */
[C---:B----4-:R-:W-:Y:S02]  /*0180*/  ISETP.NE.AND P1, PT, R75.reuse, 0x5, PT ;  /* 0x000000054b00780c */ /* 0x050fe40003f25270 */
[----:B------:R-:W-:-:S11]  /*0190*/  ISETP.NE.AND P0, PT, R75, RZ, PT ;  /* 0x000000ff4b00720c */ /* 0x000fd60003f05270 */
[----:B-1----:R-:W-:Y:S05]  /*01a0*/  @P1 BRA `(.L_x_0) ;  /* 0x0000000000501947 */ /* 0x002fea0003800000 */
[----:B------:R-:W1:Y:S02]  /*01b0*/  LDCU.64 UR4, c[0x0][0x348] ;  /* 0x00006900ff0477ac */ /* 0x000e640008000a00 */
[----:B-1----:R-:W-:Y:S02]  /*01c0*/  UIADD3 UR16, UP1, UPT, UR4, 0x40, URZ ;  /* 0x0000004004107890 */ /* 0x002fe4000ff3e0ff */
[----:B------:R-:W-:Y:S02]  /*01d0*/  UIADD3 UR12, UP0, UPT, UR4, 0xc0, URZ ;  /* 0x000000c0040c7890 */ /* 0x000fe4000ff1e0ff */
[----:B------:R-:W-:Y:S02]  /*01e0*/  UIADD3 UR10, UP3, UPT, UR4, 0x140, URZ ;  /* 0x00000140040a7890 */ /* 0x000fe4000ff7e0ff */
[----:B------:R-:W-:Y:S02]  /*01f0*/  UIADD3 UR8, UP2, UPT, UR4, 0x1c0, URZ ;  /* 0x000001c004087890 */ /* 0x000fe4000ff5e0ff */
[----:B------:R-:W-:-:S02]  /*0200*/  UIADD3.X UR17, UPT, UPT, URZ, UR5, URZ, UP1, !UPT ;  /* 0x00000005ff117290 */ /* 0x000fc40008ffe4ff */
[----:B------:R-:W-:Y:S02]  /*0210*/  UIADD3 UR6, UP1, UPT, UR4, 0x240, URZ ;  /* 0x0000024004067890 */ /* 0x000fe4000ff3e0ff */
[----:B------:R-:W-:Y:S02]  /*0220*/  UIADD3.X UR13, UPT, UPT, URZ, UR5, URZ, UP0, !UPT ;  /* 0x00000005ff0d7290 */ /* 0x000fe400087fe4ff */
[----:B------:R-:W-:Y:S02]  /*0230*/  UIADD3 UR4, UP0, UPT, UR4, 0x2c0, URZ ;  /* 0x000002c004047890 */ /* 0x000fe4000ff1e0ff */
[----:B------:R-:W-:Y:S01]  /*0240*/  UIADD3.X UR11, UPT, UPT, URZ, UR5, URZ, UP3, !UPT ;  /* 0x00000005ff0b7290 */ /* 0x000fe20009ffe4ff */
[----:B------:R1:W-:Y:S01]  /*0250*/  UTMACCTL.PF [UR16] ;  /* 0x00000000100079b9 */ /* 0x0003e20008040000 */
[----:B------:R-:W-:-:S03]  /*0260*/  UIADD3.X UR9, UPT, UPT, URZ, UR5, URZ, UP2, !UPT ;  /* 0x00000005ff097290 */ /* 0x000fc600097fe4ff */
[----:B------:R1:W-:Y:S01]  /*0270*/  UTMACCTL.PF [UR12] ;  /* 0x000000000c0079b9 */ /* 0x0003e20008040000 */
[----:B------:R-:W-:-:S03]  /*0280*/  UIADD3.X UR7, UPT, UPT, URZ, UR5, URZ, UP1, !UPT ;  /* 0x00000005ff077290 */ /* 0x000fc60008ffe4ff */
[----:B------:R1:W-:Y:S01]  /*0290*/  UTMACCTL.PF [UR10] ;  /* 0x000000000a0079b9 */ /* 0x0003e20008040000 */
[----:B------:R-:W-:Y:S01]  /*02a0*/  UIADD3.X UR5, UPT, UPT, URZ, UR5, URZ, UP0, !UPT ;  /* 0x00000005ff057290 */ /* 0x000fe200087fe4ff */
[----:B------:R1:W-:Y:S04]  /*02b0*/  UTMACCTL.PF [UR8] ;  /* 0x00000000080079b9 */ /* 0x0003e80008040000 */
[----:B------:R1:W-:Y:S04]  /*02c0*/  UTMACCTL.PF [UR6] ;  /* 0x00000000060079b9 */ /* 0x0003e80008040000 */
[----:B------:R1:W-:Y:S02]  /*02d0*/  UTMACCTL.PF [UR4] ;  /* 0x00000000040079b9 */ /* 0x0003e40008040000 */
[----:B-1----:R-:W-:Y:S01]  /*02e0*/  NOP ;  /* 0x0000000000007918 */ /* 0x002fe20000000000 */
.L_x_0:
[----:B------:R-:W-:Y:S05]  /*02f0*/  @P0 BRA `(.L_x_1) ;  /* 0x0000000000600947 */ /* 0x000fea0003800000 */
[----:B------:R-:W-:Y:S01]  /*0300*/  UMOV UR5, 0x400 ;  /* 0x0000040000057882 */ /* 0x000fe20000000000 */
[----:B------:R-:W-:Y:S01]  /*0310*/  UMOV UR6, 0x1 ;  /* 0x0000000100067882 */ /* 0x000fe20000000000 */
[----:B------:R-:W-:Y:S02]  /*0320*/  ULEA UR5, UR32, UR5, 0x18 ;  /* 0x0000000520057291 */ /* 0x000fe4000f8ec0ff */
[----:B------:R-:W-:-:S04]  /*0330*/  UIADD3 UR6, UPT, UPT, -UR6, 0x100000, URZ ;  /* 0x0010000006067890 */ /* 0x000fc8000fffe1ff */
[----:B------:R-:W-:Y:S02]  /*0340*/  USHF.L.U32 UR7, UR6, 0xb, URZ ;  /* 0x0000000b06077899 */ /* 0x000fe400080006ff */
[----:B------:R-:W-:Y:S01]  /*0350*/  USHF.L.U32 UR6, UR6, 0x1, URZ ;  /* 0x0000000106067899 */ /* 0x000fe200080006ff */
[----:B------:R-:W-:Y:S02]  /*0360*/  UMOV UR4, 0x2 ;  /* 0x0000000200047882 */ /* 0x000fe40000000000 */
[----:B------:R-:W-:-:S04]  /*0370*/  UIADD3 UR8, UPT, UPT, -UR4, 0x100000, URZ ;  /* 0x0010000004087890 */ /* 0x000fc8000fffe1ff */
[----:B------:R-:W-:Y:S02]  /*0380*/  USHF.L.U32 UR9, UR8, 0xb, URZ ;  /* 0x0000000b08097899 */ /* 0x000fe400080006ff */
[----:B------:R-:W-:Y:S01]  /*0390*/  USHF.L.U32 UR8, UR8, 0x1, URZ ;  /* 0x0000000108087899 */ /* 0x000fe200080006ff */
[----:B------:R-:W1:Y:S02]  /*03a0*/  FENCE.VIEW.ASYNC.S ;  /* 0x00000000000073c6 */ /* 0x000e640000000000 */
[----:B-1----:R1:W2:Y:S01]  /*03b0*/  SYNCS.EXCH.64 URZ, [UR5], UR6 ;  /* 0x0000000605ff75b2 */ /* 0x0022a20008000100 */
[----:B------:R1:W3:Y:S01]  /*03c0*/  SYNCS.EXCH.64 URZ, [UR5+0x8], UR6 ;  /* 0x0000080605ff75b2 */ /* 0x0002e20008000100 */
[----:B------:R1:W4:Y:S01]  /*03d0*/  SYNCS.EXCH.64 URZ, [UR5+0x10], UR6 ;  /* 0x0000100605ff75b2 */ /* 0x0003220008000100 */
[----:B------:R1:W1:Y:S01]  /*03e0*/  SYNCS.EXCH.64 URZ, [UR5+0x18], UR6 ;  /* 0x0000180605ff75b2 */ /* 0x0002620008000100 */
[----:B------:R1:W1:Y:S01]  /*03f0*/  SYNCS.EXCH.64 URZ, [UR5+0x20], UR6 ;  /* 0x0000200605ff75b2 */ /* 0x0002620008000100 */
[----:B------:R1:W1:Y:S04]  /*0400*/  SYNCS.EXCH.64 URZ, [UR5+0x28], UR6 ;  /* 0x0000280605ff75b2 */ /* 0x0002680008000100 */
[----:B------:R1:W1:Y:S01]  /*0410*/  SYNCS.EXCH.64 URZ, [UR5+0x30], UR8 ;  /* 0x0000300805ff75b2 */ /* 0x0002620008000100 */
[----:B------:R1:W1:Y:S01]  /*0420*/  SYNCS.EXCH.64 URZ, [UR5+0x38], UR8 ;  /* 0x0000380805ff75b2 */ /* 0x0002620008000100 */
[----:B------:R1:W1:Y:S01]  /*0430*/  SYNCS.EXCH.64 URZ, [UR5+0x40], UR8 ;  /* 0x0000400805ff75b2 */ /* 0x0002620008000100 */
[----:B------:R1:W1:Y:S01]  /*0440*/  SYNCS.EXCH.64 URZ, [UR5+0x48], UR8 ;  /* 0x0000480805ff75b2 */ /* 0x0002620008000100 */
[----:B------:R1:W1:Y:S01]  /*0450*/  SYNCS.EXCH.64 URZ, [UR5+0x50], UR8 ;  /* 0x0000500805ff75b2 */ /* 0x0002620008000100 */
[----:B------:R1:W1:Y:S01]  /*0460*/  SYNCS.EXCH.64 URZ, [UR5+0x58], UR8 ;  /* 0x0000580805ff75b2 */ /* 0x0002620008000100 */
[----:B------:R-:W-:Y:S01]  /*0470*/  NOP ;  /* 0x0000000000007918 */ /* 0x000fe20000000000 */
.L_x_1:
[----:B------:R-:W-:Y:S01]  /*0480*/  NOP ;  /* 0x0000000000007918 */ /* 0x000fe20000000000 */
[----:B------:R-:W-:Y:S05]  /*0490*/  BRA.U !UP4, `(.L_x_2) ;  /* 0x000000010c087547 */ /* 0x000fea000b800000 */
[----:B-1234-:R-:W-:Y:S01]  /*04a0*/  UCGABAR_ARV ;  /* 0x00000000000079c7 */ /* 0x01efe20008000000 */
[----:B------:R-:W-:Y:S05]  /*04b0*/  BRA `(.L_x_3) ;  /* 0x0000000000047947 */ /* 0x000fea0003800000 */
.L_x_2:
[----:B-1234-:R-:W-:Y:S01]  /*04c0*/  NOP ;  /* 0x0000000000007918 */ /* 0x01efe20000000000 */
.L_x_3:
[----:B------:R-:W-:Y:S05]  /*04d0*/  BRA.U !UP4, `(.L_x_4) ;  /* 0x000000010c0c7547 */ /* 0x000fea000b800000 */
[----:B------:R-:W-:Y:S01]  /*04e0*/  UCGABAR_WAIT ;  /* 0x0000000000007dc7 */ /* 0x000fe20008000000 */
[----:B------:R-:W-:Y:S01]  /*04f0*/  CCTL.IVALL ;  /* 0x00000000ff00798f */ /* 0x000fe20002000000 */
[----:B------:R-:W-:Y:S05]  /*0500*/  BRA `(.L_x_5) ;  /* 0x0000000000047947 */ /* 0x000fea0003800000 */
.L_x_4:
[----:B------:R-:W-:Y:S06]  /*0510*/  BAR.SYNC.DEFER_BLOCKING 0x0 ;  /* 0x0000000000007b1d */ /* 0x000fec0000010000 */
.L_x_5:
[----:B------:R-:W-:Y:S05]  /*0520*/  @P0 BRA `(.L_x_6) ;  /* 0x0000000000400947 */ /* 0x000fea0003800000 */
[----:B------:R-:W-:Y:S01]  /*0530*/  UMOV UR6, 0x400 ;  /* 0x0000040000067882 */ /* 0x000fe20000000000 */
[----:B------:R-:W-:Y:S01]  /*0540*/  UMOV UR5, 0x1 ;  /* 0x0000000100057882 */ /* 0x000fe20000000000 */
[----:B------:R-:W-:Y:S01]  /*0550*/  UMOV UR4, 0x4 ;  /* 0x0000000400047882 */ /* 0x000fe20000000000 */
[----:B------:R-:W-:Y:S02]  /*0560*/  ULEA UR6, UR32, UR6, 0x18 ;  /* 0x0000000620067291 */ /* 0x000fe4000f8ec0ff */
[----:B------:R-:W-:-:S04]  /*0570*/  UIADD3 UR8, UPT, UPT, -UR5, 0x100000, URZ ;  /* 0x0010000005087890 */ /* 0x000fc8000fffe1ff */
[----:B------:R-:W-:Y:S02]  /*0580*/  USHF.L.U32 UR9, UR8, 0xb, URZ ;  /* 0x0000000b08097899 */ /* 0x000fe400080006ff */
[----:B------:R-:W-:Y:S02]  /*0590*/  USHF.L.U32 UR8, UR8, 0x1, URZ ;  /* 0x0000000108087899 */ /* 0x000fe400080006ff */
[----:B------:R-:W-:-:S04]  /*05a0*/  UIADD3 UR4, UPT, UPT, -UR4, 0x100000, URZ ;  /* 0x0010000004047890 */ /* 0x000fc8000fffe1ff */
[----:B------:R-:W-:Y:S02]  /*05b0*/  USHF.L.U32 UR5, UR4, 0xb, URZ ;  /* 0x0000000b04057899 */ /* 0x000fe400080006ff */
[----:B------:R-:W-:Y:S01]  /*05c0*/  USHF.L.U32 UR4, UR4, 0x1, URZ ;  /* 0x0000000104047899 */ /* 0x000fe200080006ff */
[----:B------:R-:W1:Y:S03]  /*05d0*/  FENCE.VIEW.ASYNC.S ;  /* 0x00000000000073c6 */ /* 0x000e660000000000 */
[----:B-1----:R1:W2:Y:S01]  /*05e0*/  SYNCS.EXCH.64 URZ, [UR6+0x60], UR8 ;  /* 0x0000600806ff75b2 */ /* 0x0022a20008000100 */
[----:B------:R1:W3:Y:S07]  /*05f0*/  SYNCS.EXCH.64 URZ, [UR6+0x68], UR8 ;  /* 0x0000680806ff75b2 */ /* 0x0002ee0008000100 */
[----:B------:R1:W4:Y:S01]  /*0600*/  SYNCS.EXCH.64 URZ, [UR6+0x70], UR4 ;  /* 0x0000700406ff75b2 */ /* 0x0003220008000100 */
[----:B------:R1:W1:Y:S01]  /*0610*/  SYNCS.EXCH.64 URZ, [UR6+0x78], UR4 ;  /* 0x0000780406ff75b2 */ /* 0x0002620008000100 */
[----:B------:R-:W-:Y:S01]  /*0620*/  NOP ;  /* 0x0000000000007918 */ /* 0x000fe20000000000 */
.L_x_6:
[----:B------:R-:W-:Y:S01]  /*0630*/  NOP ;  /* 0x0000000000007918 */ /* 0x000fe20000000000 */
[----:B------:R-:W-:Y:S05]  /*0640*/  BRA.U !UP4, `(.L_x_7) ;  /* 0x000000010c087547 */ /* 0x000fea000b800000 */
[----:B-1234-:R-:W-:Y:S01]  /*0650*/  UCGABAR_ARV ;  /* 0x00000000000079c7 */ /* 0x01efe20008000000 */
[----:B------:R-:W-:Y:S05]  /*0660*/  BRA `(.L_x_8) ;  /* 0x0000000000047947 */ /* 0x000fea0003800000 */
.L_x_7:
[----:B-1234-:R-:W-:Y:S01]  /*0670*/  NOP ;  /* 0x0000000000007918 */ /* 0x01efe20000000000 */
.L_x_8:
[----:B------:R-:W-:Y:S05]  /*0680*/  BRA.U !UP4, `(.L_x_9) ;  /* 0x000000010c0c7547 */ /* 0x000fea000b800000 */
[----:B------:R-:W-:Y:S01]  /*0690*/  UCGABAR_WAIT ;  /* 0x0000000000007dc7 */ /* 0x000fe20008000000 */
[----:B------:R-:W-:Y:S01]  /*06a0*/  CCTL.IVALL ;  /* 0x00000000ff00798f */ /* 0x000fe20002000000 */
[----:B------:R-:W-:Y:S05]  /*06b0*/  BRA `(.L_x_10) ;  /* 0x0000000000047947 */ /* 0x000fea0003800000 */
.L_x_9:
[----:B------:R-:W-:Y:S06]  /*06c0*/  BAR.SYNC.DEFER_BLOCKING 0x0 ;  /* 0x0000000000007b1d */ /* 0x000fec0000010000 */
.L_x_10:
        /* <DEDUP_REMOVED lines=17> */
.L_x_11:
[----:B------:R-:W-:Y:S01]  /*07e0*/  NOP ;  /* 0x0000000000007918 */ /* 0x000fe20000000000 */
[----:B-1234-:R-:W-:Y:S06]  /*07f0*/  BAR.SYNC.DEFER_BLOCKING 0x0 ;  /* 0x0000000000007b1d */ /* 0x01efec0000010000 */
[----:B------:R-:W-:Y:S05]  /*0800*/  BRA.U !UP4, `(.L_x_12) ;  /* 0x000000010c087547 */ /* 0x000fea000b800000 */
[----:B------:R-:W-:Y:S01]  /*0810*/  UCGABAR_ARV ;  /* 0x00000000000079c7 */ /* 0x000fe20008000000 */
[----:B------:R-:W-:Y:S05]  /*0820*/  BRA `(.L_x_13) ;  /* 0x0000000000047947 */ /* 0x000fea0003800000 */
.L_x_12:
[----:B------:R-:W-:Y:S01]  /*0830*/  NOP ;  /* 0x0000000000007918 */ /* 0x000fe20000000000 */
.L_x_13:
[----:B------:R-:W-:Y:S05]  /*0840*/  BRA.U !UP4, `(.L_x_14) ;  /* 0x000000010c0c7547 */ /* 0x000fea000b800000 */
[----:B------:R-:W-:Y:S01]  /*0850*/  UCGABAR_WAIT ;  /* 0x0000000000007dc7 */ /* 0x000fe20008000000 */
[----:B------:R-:W-:Y:S01]  /*0860*/  CCTL.IVALL ;  /* 0x00000000ff00798f */ /* 0x000fe20002000000 */
[----:B------:R-:W-:Y:S05]  /*0870*/  BRA `(.L_x_15) ;  /* 0x0000000000047947 */ /* 0x000fea0003800000 */
.L_x_14:
[----:B------:R-:W-:Y:S06]  /*0880*/  BAR.SYNC.DEFER_BLOCKING 0x0 ;  /* 0x0000000000007b1d */ /* 0x000fec0000010000 */
.L_x_15:
[----:B------:R-:W-:Y:S01]  /*0890*/  ISETP.NE.AND P0, PT, R75, 0x6, PT ;  /* 0x000000064b00780c */ /* 0x000fe20003f05270 */
[----:B------:R-:W1:-:S12]  /*08a0*/  LDCU.64 UR22, c[0x0][0x358] ;  /* 0x00006b00ff1677ac */ /* 0x000e580008000a00 */
[----:B------:R-:W-:Y:S05]  /*08b0*/  @P0 BRA `(.L_x_16) ;  /* 0x0000000800a80947 */ /* 0x000fea0003800000 */
[----:B------:R-:W-:Y:S01]  /*08c0*/  LOP3.LUT R0, R58, 0x1f, RZ, 0xc0, !PT ;  /* 0x0000001f3a007812 */ /* 0x000fe200078ec0ff */
[----:B------:R-:W-:Y:S01]  /*08d0*/  IMAD.MOV.U32 R18, RZ, RZ, 0x7fffffff ;  /* 0x7fffffffff127424 */ /* 0x000fe200078e00ff */
[----:B------:R-:W2:Y:S01]  /*08e0*/  S2UR UR9, SR_CTAID.Z ;  /* 0x00000000000979c3 */ /* 0x000ea20000002700 */
[----:B------:R-:W2:Y:S01]  /*08f0*/  LDCU.64 UR6, c[0x0][0x760] ;  /* 0x0000ec00ff0677ac */ /* 0x000ea20008000a00 */
[C---:B------:R-:W-:Y:S01]  /*0900*/  ISETP.GT.U32.AND P0, PT, R0.reuse, 0x7, PT ;  /* 0x000000070000780c */ /* 0x040fe20003f04070 */
[----:B------:R-:W3:Y:S01]  /*0910*/  LDCU.U8 UR8, c[0x0][0x768] ;  /* 0x0000ed00ff0877ac */ /* 0x000ee20008000000 */
[----:B------:R-:W4:Y:S01]  /*0920*/  LDCU.U8 UR10, c[0x0][0x769] ;  /* 0x0000ed20ff0a77ac */ /* 0x000f220008000000 */
[----:B------:R-:W5:Y:S10]  /*0930*/  LDCU UR24, c[0x0][0x770] ;  /* 0x0000ee00ff1877ac */ /* 0x000f740008000800 */
[----:B------:R-:W1:Y:S02]  /*0940*/  @!P0 LDC.64 R2, c[0x0][0x748] ;  /* 0x0001d200ff028b82 */ /* 0x000e640000000a00 */
[----:B-1----:R-:W-:-:S05]  /*0950*/  @!P0 IMAD.WIDE.U32 R2, R0, 0x4, R2 ;  /* 0x0000000400028825 */ /* 0x002fca00078e0002 */
[----:B------:R-:W5:Y:S01]  /*0960*/  @!P0 LDG.E R18, desc[UR22][R2.64] ;  /* 0x0000001602128981 */ /* 0x000f62000c1e1900 */
[----:B--2---:R-:W-:Y:S01]  /*0970*/  UIMAD.WIDE.U32 UR4, UR9, UR7, URZ ;  /* 0x00000007090472a5 */ /* 0x004fe2000f8e00ff */
[----:B------:R-:W1:Y:S01]  /*0980*/  S2UR UR16, SR_CTAID.X ;  /* 0x00000000001079c3 */ /* 0x000e620000002500 */
[----:B------:R-:W-:Y:S01]  /*0990*/  UISETP.GT.U32.AND UP0, UPT, UR9, 0x1ff, UPT ;  /* 0x000001ff0900788c */ /* 0x000fe2000bf04070 */
[----:B------:R-:W-:Y:S02]  /*09a0*/  HFMA2 R0, -RZ, RZ, 0, 5.9604644775390625e-08 ;  /* 0x00000001ff007431 */ /* 0x000fe400000001ff */
[----:B------:R-:W-:Y:S02]  /*09b0*/  IMAD.MOV.U32 R10, RZ, RZ, RZ ;  /* 0x000000ffff0a7224 */ /* 0x000fe400078e00ff */
[----:B------:R-:W-:Y:S02]  /*09c0*/  UMOV UR11, UR5 ;  /* 0x00000005000b7c82 */ /* 0x000fe40008000000 */
[----:B------:R-:W-:-:S02]  /*09d0*/  UIADD3 UR7, UPT, UPT, -UR11, UR9, URZ ;  /* 0x000000090b077290 */ /* 0x000fc4000fffe1ff */
[----:B------:R-:W2:Y:S02]  /*09e0*/  LDCU.64 UR4, c[0x0][0x778] ;  /* 0x0000ef00ff0477ac */ /* 0x000ea40008000a00 */
[----:B---3--:R-:W-:-:S04]  /*09f0*/  USHF.R.U32.HI UR7, URZ, UR8, UR7 ;  /* 0x00000008ff077299 */ /* 0x008fc80008011607 */
[----:B------:R-:W-:-:S04]  /*0a00*/  UIADD3 UR11, UPT, UPT, UR11, UR7, URZ ;  /* 0x000000070b0b7290 */ /* 0x000fc8000fffe0ff */
[----:B----4-:R-:W-:Y:S02]  /*0a10*/  USHF.R.U32.HI UR11, URZ, UR10, UR11 ;  /* 0x0000000aff0b7299 */ /* 0x010fe4000801160b */
[----:B-1----:R-:W-:Y:S02]  /*0a20*/  ULOP3.LUT UR16, UR16, 0x1, URZ, 0xc0, !UPT ;  /* 0x0000000110107892 */ /* 0x002fe4000f8ec0ff */
[----:B------:R-:W-:Y:S01]  /*0a30*/  UIADD3 UR11, UPT, UPT, -UR11, URZ, URZ ;  /* 0x000000ff0b0b7290 */ /* 0x000fe2000fffe1ff */
[----:B------:R-:W1:Y:S03]  /*0a40*/  LDCU.U8 UR7, c[0x0][0x780] ;  /* 0x0000f000ff0777ac */ /* 0x000e660008000000 */
[----:B------:R-:W-:-:S04]  /*0a50*/  UIMAD UR6, UR11, UR6, UR9 ;  /* 0x000000060b0672a4 */ /* 0x000fc8000f8e0209 */
[----:B--2---:R-:W-:-:S03]  /*0a60*/  UIMAD.WIDE.U32 UR12, UR6, UR5, URZ ;  /* 0x00000005060c72a5 */ /* 0x004fc6000f8e00ff */
[----:B------:R-:W2:Y:S04]  /*0a70*/  LDCU.U8 UR11, c[0x0][0x781] ;  /* 0x0000f020ff0b77ac */ /* 0x000ea80008000000 */
[----:B------:R-:W-:Y:S02]  /*0a80*/  UMOV UR5, UR13 ;  /* 0x0000000d00057c82 */ /* 0x000fe40008000000 */
[----:B------:R-:W-:Y:S02]  /*0a90*/  UIADD3 UR18, UPT, UPT, UR6, -UR5, URZ ;  /* 0x8000000506127290 */ /* 0x000fe4000fffe0ff */
[----:B------:R-:W3:Y:S02]  /*0aa0*/  LDCU.U8 UR13, c[0x0][0x774] ;  /* 0x0000ee80ff0d77ac */ /* 0x000ee40008000000 */
[----:B-1----:R-:W-:Y:S01]  /*0ab0*/  USHF.R.U32.HI UR18, URZ, UR7, UR18 ;  /* 0x00000007ff127299 */ /* 0x002fe20008011612 */
[----:B------:R-:W1:Y:S03]  /*0ac0*/  LDCU.U8 UR12, c[0x0][0x775] ;  /* 0x0000eea0ff0c77ac */ /* 0x000e660008000000 */
[----:B------:R-:W-:Y:S01]  /*0ad0*/  UIADD3 UR18, UPT, UPT, UR5, UR18, URZ ;  /* 0x0000001205127290 */ /* 0x000fe2000fffe0ff */
[----:B------:R-:W4:Y:S03]  /*0ae0*/  LDCU UR5, c[0x0][0x76c] ;  /* 0x0000ed80ff0577ac */ /* 0x000f260008000800 */
[----:B--2---:R-:W-:-:S04]  /*0af0*/  USHF.R.U32.HI UR18, URZ, UR11, UR18 ;  /* 0x0000000bff127299 */ /* 0x004fc80008011612 */
[----:B-----5:R-:W-:-:S07]  /*0b00*/  UIMAD.WIDE.U32 UR24, UR18, UR24, URZ ;  /* 0x00000018121872a5 */ /* 0x020fce000f8e00ff */
[----:B------:R-:W-:Y:S02]  /*0b10*/  UMOV UR19, UR25 ;  /* 0x0000001900137c82 */ /* 0x000fe40008000000 */
[----:B------:R-:W-:-:S04]  /*0b20*/  UIADD3 UR17, UPT, UPT, UR18, -UR19, URZ ;  /* 0x8000001312117290 */ /* 0x000fc8000fffe0ff */
[----:B---3--:R-:W-:-:S04]  /*0b30*/  USHF.R.U32.HI UR17, URZ, UR13, UR17 ;  /* 0x0000000dff117299 */ /* 0x008fc80008011611 */
[----:B------:R-:W-:-:S04]  /*0b40*/  UIADD3 UR17, UPT, UPT, UR19, UR17, URZ ;  /* 0x0000001113117290 */ /* 0x000fc8000fffe0ff */
[----:B-1----:R-:W-:-:S04]  /*0b50*/  USHF.R.U32.HI UR17, URZ, UR12, UR17 ;  /* 0x0000000cff117299 */ /* 0x002fc80008011611 */
[----:B------:R-:W-:-:S04]  /*0b60*/  UIADD3 UR17, UPT, UPT, -UR17, URZ, URZ ;  /* 0x000000ff11117290 */ /* 0x000fc8000fffe1ff */
[----:B----4-:R-:W-:Y:S02]  /*0b70*/  UIMAD UR5, UR17, UR5, UR18 ;  /* 0x00000005110572a4 */ /* 0x010fe4000f8e0212 */
[----:B------:R-:W-:Y:S02]  /*0b80*/  UIADD3 UR18, UPT, UPT, -UR18, URZ, URZ ;  /* 0x000000ff12127290 */ /* 0x000fe4000fffe1ff */
[----:B------:R-:W-:Y:S02]  /*0b90*/  UIADD3 UR5, UPT, UPT, UR5, UR5, URZ ;  /* 0x0000000505057290 */ /* 0x000fe4000fffe0ff */
[----:B------:R-:W-:Y:S02]  /*0ba0*/  UIMAD UR4, UR18, UR4, UR6 ;  /* 0x00000004120472a4 */ /* 0x000fe4000f8e0206 */
[----:B------:R-:W-:-:S04]  /*0bb0*/  ULOP3.LUT UR5, UR5, UR16, URZ, 0xfc, !UPT ;  /* 0x0000001005057292 */ /* 0x000fc8000f8efcff */
[----:B------:R-:W-:Y:S02]  /*0bc0*/  MOV R5, UR4 ;  /* 0x0000000400057c02 */ /* 0x000fe40008000f00 */
[----:B------:R-:W-:Y:S01]  /*0bd0*/  IMAD.U32 R4, RZ, RZ, UR5 ;  /* 0x00000005ff047e24 */ /* 0x000fe2000f8e00ff */
[----:B------:R1:W2:Y:S01]  /*0be0*/  SHFL.IDX PT, R2, R18, 0x7, 0x1f ;  /* 0x00e01f0012027f89 */ /* 0x0002a200000e0000 */
[----:B------:R-:W-:Y:S05]  /*0bf0*/  BRA.U UP0, `(.L_x_17) ;  /* 0x0000000500647547 */ /* 0x000fea000b800000 */
[----:B------:R-:W3:Y:S01]  /*0c00*/  LDC R0, c[0x0][0x374] ;  /* 0x0000dd00ff007b82 */ /* 0x000ee20000000800 */
[----:B--2---:R-:W-:Y:S01]  /*0c10*/  SHF.R.S32.HI R17, RZ, 0x1f, R2 ;  /* 0x0000001fff117819 */ /* 0x004fe20000011402 */
[----:B------:R-:W-:Y:S02]  /*0c20*/  IMAD.U32 R19, RZ, RZ, UR9 ;  /* 0x00000009ff137e24 */ /* 0x000fe4000f8e00ff */
[----:B------:R-:W-:Y:S01]  /*0c30*/  IMAD.MOV.U32 R6, RZ, RZ, -0x1 ;  /* 0xffffffffff067424 */ /* 0x000fe200078e00ff */
[----:B------:R-:W-:Y:S01]  /*0c40*/  LEA.HI R17, R17, R2, RZ, 0x7 ;  /* 0x0000000211117211 */ /* 0x000fe200078f38ff */
[----:B------:R-:W-:Y:S02]  /*0c50*/  IMAD.MOV.U32 R10, RZ, RZ, RZ ;  /* 0x000000ffff0a7224 */ /* 0x000fe400078e00ff */
[----:B------:R-:W3:Y:S01]  /*0c60*/  LDC R7, c[0x0][0x370] ;  /* 0x0000dc00ff077b82 */ /* 0x000ee20000000800 */
[----:B------:R-:W-:Y:S01]  /*0c70*/  LOP3.LUT R3, R17, 0xffffff80, RZ, 0xc0, !PT ;  /* 0xffffff8011037812 */ /* 0x000fe200078ec0ff */
[----:B------:R-:W-:-:S03]  /*0c80*/  IMAD.MOV.U32 R15, RZ, RZ, RZ ;  /* 0x000000ffff0f7224 */ /* 0x000fc600078e00ff */
[----:B------:R-:W-:-:S03]  /*0c90*/  ISETP.NE.AND P0, PT, R2, R3, PT ;  /* 0x000000030200720c */ /* 0x000fc60003f05270 */
[----:B------:R-:W2:Y:S01]  /*0ca0*/  LDC R16, c[0x0][0x378] ;  /* 0x0000de00ff107b82 */ /* 0x000ea20000000800 */
[----:B------:R-:W-:-:S07]  /*0cb0*/  ISETP.LT.AND P0, PT, R2, RZ, P0 ;  /* 0x000000ff0200720c */ /* 0x000fce0000701270 */
[----:B------:R-:W4:Y:S08]  /*0cc0*/  LDC R12, c[0x0][0x770] ;  /* 0x0001dc00ff0c7b82 */ /* 0x000f300000000800 */
[----:B------:R-:W1:Y:S01]  /*0cd0*/  LDC R11, c[0x0][0x76c] ;  /* 0x0001db00ff0b7b82 */ /* 0x000e620000000800 */
[----:B---3--:R-:W-:Y:S01]  /*0ce0*/  IMAD R7, R0, R7, RZ ;  /* 0x0000000700077224 */ /* 0x008fe200078e02ff */
[----:B------:R-:W-:-:S02]  /*0cf0*/  SHF.R.S32.HI R0, RZ, 0x7, R17 ;  /* 0x00000007ff007819 */ /* 0x000fc40000011411 */
[----:B------:R-:W-:-:S03]  /*0d00*/  LEA.HI.SX32 R17, R17, 0xffffffff, 0x19 ;  /* 0xffffffff11117811 */ /* 0x000fc600078fcaff */
[----:B------:R-:W-:Y:S01]  /*0d10*/  @!P0 IMAD.MOV R17, RZ, RZ, R0 ;  /* 0x000000ffff118224 */ /* 0x000fe200078e0200 */
[----:B------:R-:W3:Y:S01]  /*0d20*/  LDC.64 R8, c[0x0][0x760] ;  /* 0x0001d800ff087b82 */ /* 0x000ee20000000a00 */
[----:B--2---:R-:W-:Y:S02]  /*0d30*/  IMAD R16, R7, R16, RZ ;  /* 0x0000001007107224 */ /* 0x004fe400078e02ff */
[----:B------:R-:W-:-:S03]  /*0d40*/  IMAD.MOV.U32 R0, RZ, RZ, 0x1 ;  /* 0x00000001ff007424 */ /* 0x000fc600078e00ff */
[----:B------:R-:W-:Y:S02]  /*0d50*/  LEA.HI R16, R16, R16, RZ, 0x1 ;  /* 0x0000001010107211 */ /* 0x000fe400078f08ff */
[----:B------:R-:W2:Y:S02]  /*0d60*/  LDC.64 R2, c[0x0][0x778] ;  /* 0x0001de00ff027b82 */ /* 0x000ea40000000a00 */
[----:B----4-:R-:W-:-:S07]  /*0d70*/  SHF.R.S32.HI R16, RZ, 0x1, R16 ;  /* 0x00000001ff107819 */ /* 0x010fce0000011410 */
.L_x_22:
[----:B------:R-:W-:-:S13]  /*0d80*/  ISETP.GE.AND P0, PT, R4, R17, PT ;  /* 0x000000110400720c */ /* 0x000fda0003f06270 */
[----:B------:R-:W-:Y:S05]  /*0d90*/  @P0 BRA `(.L_x_18) ;  /* 0x0000000000940947 */ /* 0x000fea0003800000 */
[----:B------:R-:W-:-:S04]  /*0da0*/  SHF.L.U32 R7, R4, 0x7, RZ ;  /* 0x0000000704077819 */ /* 0x000fc800000006ff */
[----:B------:R-:W-:-:S13]  /*0db0*/  ISETP.GE.AND P0, PT, R7, R15, PT ;  /* 0x0000000f0700720c */ /* 0x000fda0003f06270 */
[----:B------:R-:W-:Y:S05]  /*0dc0*/  @!P0 BRA `(.L_x_19) ;  /* 0x0000000000388947 */ /* 0x000fea0003800000 */
[----:B------:R-:W-:Y:S01]  /*0dd0*/  VIADD R13, R6, 0x1 ;  /* 0x00000001060d7836 */ /* 0x000fe20000000000 */
[----:B------:R-:W-:-:S04]  /*0de0*/  MOV R6, 0xffffffff ;  /* 0xffffffff00067802 */ /* 0x000fc80000000f00 */
[----:B------:R-:W-:-:S13]  /*0df0*/  ISETP.GT.U32.AND P0, PT, R13, 0x1f, PT ;  /* 0x0000001f0d00780c */ /* 0x000fda0003f04070 */
[----:B------:R-:W-:Y:S05]  /*0e00*/  @P0 BRA `(.L_x_20) ;  /* 0x0000000000240947 */ /* 0x000fea0003800000 */
[----:B------:R-:W-:Y:S01]  /*0e10*/  ISETP.GT.AND P0, PT, R18, R7, PT ;  /* 0x000000071200720c */ /* 0x000fe20003f04270 */
[----:B------:R-:W-:-:S05]  /*0e20*/  IMAD.MOV.U32 R6, RZ, RZ, -0x1 ;  /* 0xffffffffff067424 */ /* 0x000fca00078e00ff */
[----:B------:R-:W-:-:S07]  /*0e30*/  SHF.L.U32 R6, R6, R13, RZ ;  /* 0x0000000d06067219 */ /* 0x000fce00000006ff */
[----:B------:R-:W-:-:S04]  /*0e40*/  VOTE.ANY R7, PT, P0 ;  /* 0x0000000000077806 */ /* 0x000fc800000e0100 */
[----:B------:R-:W-:-:S05]  /*0e50*/  LOP3.LUT P0, R7, R7, RZ, R6, 0xa0, !PT ;  /* 0x000000ff07077212 */ /* 0x000fca000780a006 */
[----:B------:R-:W-:-:S05]  /*0e60*/  VIADD R6, R7, 0xffffffff ;  /* 0xffffffff07067836 */ /* 0x000fca0000000000 */
[----:B------:R-:W-:-:S04]  /*0e70*/  LOP3.LUT R7, R7, R6, RZ, 0xc, !PT ;  /* 0x0000000607077212 */ /* 0x000fc800078e0cff */
[----:B------:R-:W4:Y:S02]  /*0e80*/  POPC R6, R7 ;  /* 0x0000000700067309 */ /* 0x000f240000000000 */
[----:B----4-:R-:W-:-:S07]  /*0e90*/  SEL R6, R6, 0xffffffff, P0 ;  /* 0xffffffff06067807 */ /* 0x010fce0000000000 */
.L_x_20:
[----:B------:R4:W3:Y:S02]  /*0ea0*/  SHFL.IDX PT, R15, R18, R6, 0x1f ;  /* 0x00001f06120f7589 */ /* 0x0008e400000e0000 */
.L_x_19:
[----:B------:R-:W5:Y:S01]  /*0eb0*/  S2R R13, SR_CgaCtaId ;  /* 0x00000000000d7919 */ /* 0x000f620000008800 */
[----:B------:R-:W-:Y:S01]  /*0ec0*/  MOV R14, 0x400 ;  /* 0x00000400000e7802 */ /* 0x000fe20000000f00 */
[----:B------:R-:W-:-:S03]  /*0ed0*/  IMAD.U32 R21, R0, -0x80000000, RZ ;  /* 0x8000000000157824 */ /* 0x000fc600078e00ff */
[----:B-----5:R-:W-:-:S05]  /*0ee0*/  LEA R13, R13, R14, 0x18 ;  /* 0x0000000e0d0d7211 */ /* 0x020fca00078ec0ff */
[----:B------:R-:W-:-:S04]  /*0ef0*/  IMAD R14, R10, 0x8, R13 ;  /* 0x000000080a0e7824 */ /* 0x000fc800078e020d */
[----:B------:R-:W5:Y:S02]  /*0f00*/  SYNCS.PHASECHK.TRANS64.TRYWAIT P0, [R14+URZ+0x90], R21 ;  /* 0x000090150e0075a7 */ /* 0x000f6400080011ff */
[----:B-----5:R-:W-:Y:S05]  /*0f10*/  @!P0 BRA `(.L_x_21) ;  /* 0x0000004000908947 */ /* 0x020fea0003800000 */
.L_x_70:
[----:B------:R-:W-:Y:S01]  /*0f20*/  ELECT P0, URZ, PT ;  /* 0x0000000000ff782f */ /* 0x000fe20003800000 */
[----:B------:R-:W-:-:S12]  /*0f30*/  IMAD.MOV.U32 R7, RZ, RZ, 0x1 ;  /* 0x00000001ff077424 */ /* 0x000fd800078e00ff */
[C---:B------:R-:W-:Y:S02]  /*0f40*/  @P0 IMAD R13, R10.reuse, 0x10, R13 ;  /* 0x000000100a0d0824 */ /* 0x040fe400078e020d */
[----:B------:R-:W-:-:S03]  /*0f50*/  VIADD R10, R10, 0x1 ;  /* 0x000000010a0a7836 */ /* 0x000fc60000000000 */
[----:B------:R4:W-:Y:S02]  /*0f60*/  @P0 STS.128 [R13+0x36410], R4 ;  /* 0x036410040d000388 */ /* 0x0009e40000000c00 */
[----:B------:R-:W-:Y:S01]  /*0f70*/  ISETP.NE.AND P0, PT, R10, 0x2, PT ;  /* 0x000000020a00780c */ /* 0x000fe20003f05270 */
[----:B------:R5:W-:Y:S06]  /*0f80*/  MEMBAR.ALL.CTA ;  /* 0x0000000000007992 */ /* 0x000bec0000008000 */
[----:B-----5:R-:W5:Y:S01]  /*0f90*/  FENCE.VIEW.ASYNC.S ;  /* 0x00000000000073c6 */ /* 0x020f620000000000 */
[----:B----4-:R-:W-:-:S02]  /*0fa0*/  SEL R21, RZ, 0x1, P0 ;  /* 0x00000001ff157807 */ /* 0x010fc40000000000 */
[----:B------:R-:W-:Y:S02]  /*0fb0*/  SEL R10, R10, RZ, P0 ;  /* 0x000000ff0a0a7207 */ /* 0x000fe40000000000 */
[----:B------:R-:W-:Y:S01]  /*0fc0*/  LOP3.LUT R0, R0, R21, RZ, 0x3c, !PT ;  /* 0x0000001500007212 */ /* 0x000fe200078e3cff */
[----:B-----5:R-:W-:Y:S06]  /*0fd0*/  BAR.SYNC.DEFER_BLOCKING 0x4, 0x20 ;  /* 0x0100800000007b1d */ /* 0x020fec0000010000 */
[----:B------:R4:W-:Y:S02]  /*0fe0*/  SYNCS.ARRIVE.TRANS64.ART0 RZ, [R14+URZ+0x80], R7 ;  /* 0x000080070eff79a7 */ /* 0x0009e400085000ff */
.L_x_18:
[----:B------:R-:W-:-:S04]  /*0ff0*/  IMAD.IADD R19, R16, 0x1, R19 ;  /* 0x0000000110137824 */ /* 0x000fc800078e0213 */
[C---:B---3--:R-:W-:Y:S01]  /*1000*/  IMAD.HI.U32 R5, R19.reuse, R9, RZ ;  /* 0x0000000913057227 */ /* 0x048fe200078e00ff */
[----:B------:R-:W-:-:S04]  /*1010*/  ISETP.GE.AND P0, PT, R19, 0x200, PT ;  /* 0x000002001300780c */ /* 0x000fc80003f06270 */
[----:B------:R-:W-:-:S04]  /*1020*/  IADD3 R4, PT, PT, R19, -R5, RZ ;  /* 0x8000000513047210 */ /* 0x000fc80007ffe0ff */
[----:B------:R-:W-:-:S05]  /*1030*/  SHF.R.U32.HI R4, RZ, UR8, R4 ;  /* 0x00000008ff047c19 */ /* 0x000fca0008011604 */
[----:B------:R-:W-:-:S05]  /*1040*/  IMAD.IADD R4, R5, 0x1, R4 ;  /* 0x0000000105047824 */ /* 0x000fca00078e0204 */
[----:B----4-:R-:W-:-:S04]  /*1050*/  SHF.R.U32.HI R14, RZ, UR10, R4 ;  /* 0x0000000aff0e7c19 */ /* 0x010fc80008011604 */
[----:B------:R-:W-:-:S05]  /*1060*/  IADD3 R14, PT, PT, -R14, RZ, RZ ;  /* 0x000000ff0e0e7210 */ /* 0x000fca0007ffe1ff */
[----:B------:R-:W-:-:S04]  /*1070*/  IMAD R14, R8, R14, R19 ;  /* 0x0000000e080e7224 */ /* 0x000fc800078e0213 */
[----:B--2---:R-:W-:-:S04]  /*1080*/  IMAD.HI.U32 R5, R14, R3, RZ ;  /* 0x000000030e057227 */ /* 0x004fc800078e00ff */
[----:B------:R-:W-:-:S05]  /*1090*/  IMAD.IADD R4, R14, 0x1, -R5 ;  /* 0x000000010e047824 */ /* 0x000fca00078e0a05 */
[----:B------:R-:W-:-:S04]  /*10a0*/  SHF.R.U32.HI R4, RZ, UR7, R4 ;  /* 0x00000007ff047c19 */ /* 0x000fc80008011604 */
[----:B------:R-:W-:-:S04]  /*10b0*/  IADD3 R5, PT, PT, R5, R4, RZ ;  /* 0x0000000405057210 */ /* 0x000fc80007ffe0ff */
[----:B------:R-:W-:-:S05]  /*10c0*/  SHF.R.U32.HI R5, RZ, UR11, R5 ;  /* 0x0000000bff057c19 */ /* 0x000fca0008011605 */
[----:B------:R-:W-:-:S04]  /*10d0*/  IMAD.HI.U32 R7, R5, R12, RZ ;  /* 0x0000000c05077227 */ /* 0x000fc800078e00ff */
[----:B------:R-:W-:-:S05]  /*10e0*/  IMAD.IADD R4, R5, 0x1, -R7 ;  /* 0x0000000105047824 */ /* 0x000fca00078e0a07 */
[----:B------:R-:W-:-:S04]  /*10f0*/  SHF.R.U32.HI R4, RZ, UR13, R4 ;  /* 0x0000000dff047c19 */ /* 0x000fc80008011604 */
[----:B------:R-:W-:-:S04]  /*1100*/  IADD3 R4, PT, PT, R7, R4, RZ ;  /* 0x0000000407047210 */ /* 0x000fc80007ffe0ff */
[----:B------:R-:W-:-:S05]  /*1110*/  SHF.R.U32.HI R4, RZ, UR12, R4 ;  /* 0x0000000cff047c19 */ /* 0x000fca0008011604 */
[----:B------:R-:W-:-:S04]  /*1120*/  IMAD.MOV R4, RZ, RZ, -R4 ;  /* 0x000000ffff047224 */ /* 0x000fc800078e0a04 */
[----:B-1----:R-:W-:Y:S01]  /*1130*/  IMAD R4, R11, R4, R5 ;  /* 0x000000040b047224 */ /* 0x002fe200078e0205 */
[----:B------:R-:W-:-:S03]  /*1140*/  IADD3 R5, PT, PT, -R5, RZ, RZ ;  /* 0x000000ff05057210 */ /* 0x000fc60007ffe1ff */
[----:B------:R-:W-:Y:S02]  /*1150*/  IMAD.IADD R4, R4, 0x1, R4 ;  /* 0x0000000104047824 */ /* 0x000fe400078e0204 */
[----:B------:R-:W-:-:S03]  /*1160*/  IMAD R5, R2, R5, R14 ;  /* 0x0000000502057224 */ /* 0x000fc600078e020e */
[----:B------:R-:W-:Y:S01]  /*1170*/  LOP3.LUT R4, R4, UR16, RZ, 0xfc, !PT ;  /* 0x0000001004047c12 */ /* 0x000fe2000f8efcff */
[----:B------:R-:W-:Y:S06]  /*1180*/  @!P0 BRA `(.L_x_22) ;  /* 0xfffffff800fc8947 */ /* 0x000fec000383ffff */
.L_x_17:
[----:B------:R-:W3:Y:S01]  /*1190*/  S2UR UR32, SR_CgaCtaId ;  /* 0x00000000002079c3 */ /* 0x000ee20000008800 */
[----:B------:R-:W-:Y:S01]  /*11a0*/  UMOV UR4, 0x400 ;  /* 0x0000040000047882 */ /* 0x000fe20000000000 */
[----:B------:R-:W-:Y:S01]  /*11b0*/  IMAD.U32 R6, R0, -0x80000000, RZ ;  /* 0x8000000000067824 */ /* 0x000fe200078e00ff */
[C---:B------:R-:W-:Y:S01]  /*11c0*/  ISETP.NE.AND P0, PT, R10.reuse, 0x1, PT ;  /* 0x000000010a00780c */ /* 0x040fe20003f05270 */
[----:B------:R-:W-:-:S05]  /*11d0*/  VIADD R3, R10, 0x2 ;  /* 0x000000020a037836 */ /* 0x000fca0000000000 */
[----:B------:R-:W-:Y:S01]  /*11e0*/  SEL R3, R3, 0x1, P0 ;  /* 0x0000000103037807 */ /* 0x000fe20000000000 */
[----:B---3--:R-:W-:-:S06]  /*11f0*/  ULEA UR4, UR32, UR4, 0x18 ;  /* 0x0000000420047291 */ /* 0x008fcc000f8ec0ff */
[----:B--2---:R-:W-:-:S04]  /*1200*/  LEA R2, R10, UR4, 0x3 ;  /* 0x000000040a027c11 */ /* 0x004fc8000f8e18ff */
[----:B------:R-:W2:Y:S02]  /*1210*/  SYNCS.PHASECHK.TRANS64.TRYWAIT P1, [R2+URZ+0x90], R6 ;  /* 0x00009006020075a7 */ /* 0x000ea400080211ff */
[----:B--2---:R-:W-:Y:S05]  /*1220*/  @!P1 BRA `(.L_x_23) ;  /* 0x0000003c00e49947 */ /* 0x004fea0003800000 */
.L_x_72:
[----:B------:R-:W-:Y:S02]  /*1230*/  ELECT P2, URZ, PT ;  /* 0x0000000000ff782f */ /* 0x000fe40003840000 */
[C---:B------:R-:W-:Y:S01]  /*1240*/  ISETP.NE.AND P0, PT, R3.reuse, 0x2, PT ;  /* 0x000000020300780c */ /* 0x040fe20003f05270 */
[----:B--2---:R-:W-:Y:S02]  /*1250*/  IMAD.MOV.U32 R7, RZ, RZ, RZ ;  /* 0x000000ffff077224 */ /* 0x004fe400078e00ff */
[----:B------:R-:W-:Y:S01]  /*1260*/  IMAD.MOV.U32 R11, RZ, RZ, 0x1 ;  /* 0x00000001ff0b7424 */ /* 0x000fe200078e00ff */
[----:B------:R-:W-:Y:S02]  /*1270*/  ISETP.EQ.XOR P1, PT, R10, 0x1, !P0 ;  /* 0x000000010a00780c */ /* 0x000fe40004722a70 */
[----:B------:R-:W-:Y:S02]  /*1280*/  SEL R3, R3, RZ, P0 ;  /* 0x000000ff03037207 */ /* 0x000fe40000000000 */
[----:B------:R-:W-:-:S02]  /*1290*/  SEL R9, RZ, 0x1, !P1 ;  /* 0x00000001ff097807 */ /* 0x000fc40004800000 */
[----:B------:R-:W-:Y:S02]  /*12a0*/  LEA R3, R3, UR4, 0x3 ;  /* 0x0000000403037c11 */ /* 0x000fe4000f8e18ff */
[----:B------:R-:W-:Y:S01]  /*12b0*/  @P2 LEA R10, R10, UR4, 0x4 ;  /* 0x000000040a0a2c11 */ /* 0x000fe2000f8e20ff */
[----:B------:R-:W-:Y:S01]  /*12c0*/  @P2 IMAD.MOV.U32 R6, RZ, RZ, -0x1 ;  /* 0xffffffffff062424 */ /* 0x000fe200078e00ff */
[----:B------:R-:W-:-:S04]  /*12d0*/  LOP3.LUT R9, R0, R9, RZ, 0x3c, !PT ;  /* 0x0000000900097212 */ /* 0x000fc800078e3cff */
[----:B------:R2:W-:Y:S01]  /*12e0*/  @P2 STS.128 [R10+0x36410], R4 ;  /* 0x036410040a002388 */ /* 0x0005e20000000c00 */
[----:B------:R-:W-:Y:S01]  /*12f0*/  IMAD.U32 R8, R9, -0x80000000, RZ ;  /* 0x8000000009087824 */ /* 0x000fe200078e00ff */
[----:B------:R3:W-:Y:S06]  /*1300*/  MEMBAR.ALL.CTA ;  /* 0x0000000000007992 */ /* 0x0007ec0000008000 */
[----:B---3--:R-:W3:Y:S02]  /*1310*/  FENCE.VIEW.ASYNC.S ;  /* 0x00000000000073c6 */ /* 0x008ee40000000000 */
[----:B---3--:R-:W-:Y:S06]  /*1320*/  BAR.SYNC.DEFER_BLOCKING 0x4, 0x20 ;  /* 0x0100800000007b1d */ /* 0x008fec0000010000 */
[----:B------:R2:W-:Y:S01]  /*1330*/  SYNCS.ARRIVE.TRANS64.ART0 RZ, [R2+URZ+0x80], R11 ;  /* 0x0000800b02ff79a7 */ /* 0x0005e200085000ff */
[----:B------:R-:W3:Y:S02]  /*1340*/  SYNCS.PHASECHK.TRANS64.TRYWAIT P0, [R3+URZ+0x90], R8 ;  /* 0x00009008030075a7 */ /* 0x000ee400080011ff */
[----:B--23--:R-:W-:Y:S05]  /*1350*/  @!P0 BRA `(.L_x_24) ;  /* 0x0000003c00b08947 */ /* 0x00cfea0003800000 */
.L_x_16:
[----:B------:R-:W-:-:S13]  /*1360*/  ISETP.NE.AND P0, PT, R75, 0x5, PT ;  /* 0x000000054b00780c */ /* 0x000fda0003f05270 */
[----:B------:R-:W-:Y:S05]  /*1370*/  @P0 BRA `(.L_x_25) ;  /* 0x00000008000c0947 */ /* 0x000fea0003800000 */
[----:B------:R-:W-:Y:S02]  /*1380*/  UMOV UR4, 0x400 ;  /* 0x0000040000047882 */ /* 0x000fe40000000000 */
[----:B------:R-:W-:-:S09]  /*1390*/  ULEA UR32, UR32, UR4, 0x18 ;  /* 0x0000000420207291 */ /* 0x000fd2000f8ec0ff */
[----:B------:R-:W3:Y:S02]  /*13a0*/  SYNCS.PHASECHK.TRANS64.TRYWAIT P0, [UR32+0x80], RZ ;  /* 0x000080ffff0075a7 */ /* 0x000ee40008001120 */
[----:B---3--:R-:W-:Y:S05]  /*13b0*/  @!P0 BRA `(.L_x_26) ;  /* 0x0000003c00b08947 */ /* 0x008fea0003800000 */
.L_x_75:
[----:B------:R-:W4:Y:S01]  /*13c0*/  LDS.128 R4, [UR32+0x36410] ;  /* 0x03641020ff047984 */ /* 0x000f220008000c00 */
[----:B---3--:R-:W-:Y:S01]  /*13d0*/  HFMA2 R0, -RZ, RZ, 0, 5.9604644775390625e-08 ;  /* 0x00000001ff007431 */ /* 0x008fe200000001ff */
[----:B------:R-:W-:Y:S01]  /*13e0*/  UMOV UR34, 0x1 ;  /* 0x0000000100227882 */ /* 0x000fe20000000000 */
[----:B------:R-:W-:Y:S01]  /*13f0*/  UMOV UR33, URZ ;  /* 0x000000ff00217c82 */ /* 0x000fe20008000000 */
[----:B------:R3:W-:Y:S06]  /*1400*/  MEMBAR.ALL.CTA ;  /* 0x0000000000007992 */ /* 0x0007ec0000008000 */
[----:B---3--:R-:W3:Y:S02]  /*1410*/  FENCE.VIEW.ASYNC.S ;  /* 0x00000000000073c6 */ /* 0x008ee40000000000 */
[----:B---3--:R3:W-:Y:S01]  /*1420*/  SYNCS.ARRIVE.TRANS64.ART0 RZ, [UR32+0x90], R0 ;  /* 0x00009000ffff79a7 */ /* 0x0087e20008500020 */
[----:B----4-:R-:W-:-:S13]  /*1430*/  ISETP.NE.AND P0, PT, R7, 0x1, PT ;  /* 0x000000010700780c */ /* 0x010fda0003f05270 */
[----:B---3--:R-:W-:Y:S05]  /*1440*/  @P0 BRA `(.L_x_27) ;  /* 0x0000000400680947 */ /* 0x008fea0003800000 */
[----:B------:R-:W-:Y:S01]  /*1450*/  R2UR UR19, R4 ;  /* 0x00000000041372ca */ /* 0x000fe200000e0000 */
[----:B------:R-:W-:Y:S01]  /*1460*/  IMAD.MOV.U32 R8, RZ, RZ, 0x1 ;  /* 0x00000001ff087424 */ /* 0x000fe200078e00ff */
[----:B------:R-:W-:Y:S01]  /*1470*/  R2UR UR11, R5 ;  /* 0x00000000050b72ca */ /* 0x000fe200000e0000 */
[----:B------:R-:W-:Y:S01]  /*1480*/  IMAD.MOV.U32 R2, RZ, RZ, RZ ;  /* 0x000000ffff027224 */ /* 0x000fe200078e00ff */
[----:B------:R-:W-:Y:S01]  /*1490*/  R2UR UR28, R6 ;  /* 0x00000000061c72ca */ /* 0x000fe200000e0000 */
[----:B------:R-:W3:Y:S01]  /*14a0*/  LDCU.64 UR44, c[0x0][0x348] ;  /* 0x00006900ff2c77ac */ /* 0x000ee20008000a00 */
[----:B------:R-:W-:Y:S01]  /*14b0*/  USHF.L.U32 UR10, UR15, 0x7, URZ ;  /* 0x000000070f0a7899 */ /* 0x000fe200080006ff */
[----:B------:R-:W-:Y:S01]  /*14c0*/  UMOV UR34, 0x1 ;  /* 0x0000000100227882 */ /* 0x000fe20000000000 */
[----:B------:R-:W-:-:S11]  /*14d0*/  UMOV UR33, URZ ;  /* 0x000000ff00217c82 */ /* 0x000fd60008000000 */
.L_x_32:
[----:B------:R-:W-:Y:S01]  /*14e0*/  USHF.L.U32 UR4, UR34, 0x1f, URZ ;  /* 0x0000001f22047899 */ /* 0x000fe200080006ff */
[----:B------:R-:W-:Y:S01]  /*14f0*/  HFMA2 R4, -RZ, RZ, 0, -6.103515625e-05 ;  /* 0x00008400ff047431 */ /* 0x000fe200000001ff */
[----:B------:R-:W-:Y:S02]  /*1500*/  ULEA UR5, UR33, UR32, 0x3 ;  /* 0x0000002021057291 */ /* 0x000fe4000f8e18ff */
[----:B------:R-:W-:Y:S02]  /*1510*/  ULEA UR27, UR11, UR15, 0x1 ;  /* 0x0000000f0b1b7291 */ /* 0x000fe4000f8e08ff */
[----:B--2---:R-:W-:Y:S01]  /*1520*/  MOV R3, UR4 ;  /* 0x0000000400037c02 */ /* 0x004fe20008000f00 */
[----:B---3--:R-:W-:Y:S02]  /*1530*/  UIADD3 UR42, UP3, UPT, UR44, 0x40, URZ ;  /* 0x000000402c2a7890 */ /* 0x008fe4000ff7e0ff */
[----:B------:R-:W-:Y:S02]  /*1540*/  UIADD3 UR40, UP2, UPT, UR44, 0xc0, URZ ;  /* 0x000000c02c287890 */ /* 0x000fe4000ff5e0ff */
[----:B------:R2:W3:Y:S01]  /*1550*/  SYNCS.PHASECHK.TRANS64.TRYWAIT P2, [UR5+0x30], R3 ;  /* 0x00003003ff0075a7 */ /* 0x0004e20008041105 */
[----:B------:R-:W-:-:S02]  /*1560*/  UIADD3 UR38, UP1, UPT, UR44, 0x140, URZ ;  /* 0x000001402c267890 */ /* 0x000fc4000ff3e0ff */
[----:B------:R-:W-:Y:S02]  /*1570*/  UIADD3 UR36, UP0, UPT, UR44, 0x1c0, URZ ;  /* 0x000001c02c247890 */ /* 0x000fe4000ff1e0ff */
[----:B------:R-:W-:Y:S02]  /*1580*/  USHF.L.U32 UR7, UR19, 0x7, URZ ;  /* 0x0000000713077899 */ /* 0x000fe400080006ff */
[----:B------:R-:W-:Y:S02]  /*1590*/  UIADD3.X UR43, UPT, UPT, URZ, UR45, URZ, UP3, !UPT ;  /* 0x0000002dff2b7290 */ /* 0x000fe40009ffe4ff */
[----:B------:R-:W-:Y:S02]  /*15a0*/  UIADD3.X UR41, UPT, UPT, URZ, UR45, URZ, UP2, !UPT ;  /* 0x0000002dff297290 */ /* 0x000fe400097fe4ff */
[----:B------:R-:W-:Y:S02]  /*15b0*/  UIADD3.X UR39, UPT, UPT, URZ, UR45, URZ, UP1, !UPT ;  /* 0x0000002dff277290 */ /* 0x000fe40008ffe4ff */
[----:B------:R-:W-:-:S02]  /*15c0*/  UIADD3.X UR37, UPT, UPT, URZ, UR45, URZ, UP0, !UPT ;  /* 0x0000002dff257290 */ /* 0x000fc400087fe4ff */
[----:B------:R-:W-:Y:S01]  /*15d0*/  USHF.L.U32 UR27, UR27, 0x6, URZ ;  /* 0x000000061b1b7899 */ /* 0x000fe200080006ff */
[----:B------:R-:W-:Y:S01]  /*15e0*/  UMOV UR20, URZ ;  /* 0x000000ff00147c82 */ /* 0x000fe20008000000 */
[----:B------:R-:W-:-:S10]  /*15f0*/  UMOV UR18, URZ ;  /* 0x000000ff00127c82 */ /* 0x000fd40008000000 */
.L_x_30:
[----:B------:R-:W-:Y:S02]  /*1600*/  UIADD3 UR30, UPT, UPT, UR33, 0x1, URZ ;  /* 0x00000001211e7890 */ /* 0x000fe4000fffe0ff */
[----:B------:R-:W-:Y:S02]  /*1610*/  USHF.L.U32 UR6, UR20, 0x7, URZ ;  /* 0x0000000714067899 */ /* 0x000fe400080006ff */
[----:B------:R-:W-:Y:S02]  /*1620*/  ULEA UR5, UR33, UR32, 0x3 ;  /* 0x0000002021057291 */ /* 0x000fe4000f8e18ff */
[----:B------:R-:W-:Y:S02]  /*1630*/  ULEA UR4, UR33, UR32, 0xe ;  /* 0x0000002021047291 */ /* 0x000fe4000f8e70ff */
[----:B------:R-:W-:Y:S02]  /*1640*/  ULEA UR16, UR33, UR32, 0x9 ;  /* 0x0000002021107291 */ /* 0x000fe4000f8e48ff */
[----:B------:R-:W-:-:S02]  /*1650*/  UISETP.NE.AND UP1, UPT, UR30, 0x6, UPT ;  /* 0x000000061e00788c */ /* 0x000fc4000bf25270 */
[----:B------:R-:W-:Y:S02]  /*1660*/  ULEA UR24, UR15, UR4, 0xd ;  /* 0x000000040f187291 */ /* 0x000fe4000f8e68ff */
[----:B----4-:R-:W-:Y:S02]  /*1670*/  ULEA UR8, UR15, UR16, 0x8 ;  /* 0x000000100f087291 */ /* 0x010fe4000f8e40ff */
[----:B------:R-:W-:Y:S02]  /*1680*/  UIADD3 UR4, UPT, UPT, UR4, 0x4c00, URZ ;  /* 0x00004c0004047890 */ /* 0x000fe4000fffe0ff */
[----:B------:R-:W-:Y:S02]  /*1690*/  USEL UR9, URZ, 0x1, UP1 ;  /* 0x00000001ff097887 */ /* 0x000fe40008800000 */
[----:B------:R-:W-:Y:S01]  /*16a0*/  UISETP.GT.U32.AND UP0, UPT, UR20, 0x1e, UPT ;  /* 0x0000001e1400788c */ /* 0x000fe2000bf04070 */
[----:B------:R-:W-:Y:S01]  /*16b0*/  UMOV UR29, 0x30000 ;  /* 0x00030000001d7882 */ /* 0x000fe20000000000 */
[----:B------:R-:W-:Y:S01]  /*16c0*/  UMOV UR12, UR20 ;  /* 0x00000014000c7c82 */ /* 0x000fe20008000000 */
[----:B------:R-:W-:Y:S01]  /*16d0*/  UMOV UR13, UR28 ;  /* 0x0000001c000d7c82 */ /* 0x000fe20008000000 */
[----:B------:R-:W-:Y:S01]  /*16e0*/  UMOV UR25, UR5 ;  /* 0x0000000500197c82 */ /* 0x000fe20008000000 */
[----:B------:R-:W-:Y:S01]  /*16f0*/  UMOV UR26, UR6 ;  /* 0x00000006001a7c82 */ /* 0x000fe20008000000 */
[----:B---3--:R-:W-:Y:S05]  /*1700*/  @P2 BRA `(.L_x_28) ;  /* 0x0000000000102947 */ /* 0x008fea0003800000 */
[----:B------:R-:W-:-:S06]  /*1710*/  USHF.L.U32 UR17, UR34, 0x1f, URZ ;  /* 0x0000001f22117899 */ /* 0x000fcc00080006ff */
[----:B--2---:R-:W-:-:S04]  /*1720*/  MOV R3, UR17 ;  /* 0x0000001100037c02 */ /* 0x004fc80008000f00 */
[----:B------:R-:W2:Y:S02]  /*1730*/  SYNCS.PHASECHK.TRANS64.TRYWAIT P0, [UR5+0x30], R3 ;  /* 0x00003003ff0075a7 */ /* 0x000ea40008001105 */
[----:B--2---:R-:W-:Y:S05]  /*1740*/  @!P0 BRA `(.L_x_29) ;  /* 0x0000003800e48947 */ /* 0x004fea0003800000 */
.L_x_28:
[----:B------:R-:W-:Y:S02]  /*1750*/  ELECT P1, URZ, PT ;  /* 0x0000000000ff782f */ /* 0x000fe40003820000 */
[----:B------:R-:W-:Y:S01]  /*1760*/  PLOP3.LUT P0, PT, PT, PT, UP0, 0x80, 0x8 ;  /* 0x000000000008781c */ /* 0x000fe20003f0f008 */
[----:B------:R-:W-:Y:S01]  /*1770*/  ULOP3.LUT UR34, UR34, UR9, URZ, 0x3c, !UPT ;  /* 0x0000000922227292 */ /* 0x000fe2000f8e3cff */
[----:B------:R-:W-:Y:S01]  /*1780*/  PLOP3.LUT P2, PT, PT, PT, PT, 0x80, 0x8 ;  /* 0x000000000008781c */ /* 0x000fe20003f4f070 */
[----:B------:R-:W-:Y:S02]  /*1790*/  USEL UR33, UR30, URZ, UP1 ;  /* 0x000000ff1e217287 */ /* 0x000fe40008800000 */
[----:B------:R-:W-:Y:S02]  /*17a0*/  UIADD3 UR24, UPT, UPT, UR24, 0x1cc00, URZ ;  /* 0x0001cc0018187890 */ /* 0x000fe4000fffe0ff */
[----:B------:R-:W-:Y:S02]  /*17b0*/  UIADD3 UR16, UPT, UPT, UR16, 0x34c00, URZ ;  /* 0x00034c0010107890 */ /* 0x000fe4000fffe0ff */
[----:B------:R-:W-:-:S02]  /*17c0*/  UIADD3 UR8, UPT, UPT, UR8, 0x35800, URZ ;  /* 0x0003580008087890 */ /* 0x000fc4000fffe0ff */
[----:B------:R-:W-:Y:S01]  /*17d0*/  @!UP0 USHF.L.U32 UR30, UR34, 0x1f, URZ ;  /* 0x0000001f221e8899 */ /* 0x000fe200080006ff */
[----:B------:R4:W-:Y:S01]  /*17e0*/  @P1 SYNCS.ARRIVE.TRANS64 RZ, [UR5], R4 ;  /* 0x00000004ffff19a7 */ /* 0x0009e20008000005 */
[----:B------:R-:W-:Y:S01]  /*17f0*/  @!UP0 ULEA UR31, UR33, UR32, 0x3 ;  /* 0x00000020211f8291 */ /* 0x000fe2000f8e18ff */
[----:B------:R-:W-:Y:S01]  /*1800*/  UTMALDG.2D [UR4], [UR42], desc[URZ] ;  /* 0x0000ff042a0075b4 */ /* 0x000fe20008009000 */
[----:B------:R-:W-:Y:S01]  /*1810*/  UMOV UR17, UR5 ;  /* 0x0000000500117c82 */ /* 0x000fe20008000000 */
[----:B------:R-:W-:Y:S01]  /*1820*/  UMOV UR9, UR5 ;  /* 0x0000000500097c82 */ /* 0x000fe20008000000 */
[----:B--2---:R-:W-:Y:S01]  /*1830*/  IMAD.U32 R3, RZ, RZ, UR30 ;  /* 0x0000001eff037e24 */ /* 0x004fe2000f8e00ff */
[----:B------:R-:W-:Y:S01]  /*1840*/  UIADD3 UR30, UPT, UPT, UR20, 0x1, URZ ;  /* 0x00000001141e7890 */ /* 0x000fe2000fffe0ff */
[----:B------:R-:W-:Y:S03]  /*1850*/  UTMALDG.3D.MULTICAST [UR24], [UR40], UR29, desc[URZ] ;  /* 0x0000ff18280073b4 */ /* 0x000fe6000801181d */
[----:B------:R-:W-:Y:S01]  /*1860*/  UISETP.NE.AND UP0, UPT, UR30, 0x20, UPT ;  /* 0x000000201e00788c */ /* 0x000fe2000bf05270 */
[----:B------:R2:W-:Y:S01]  /*1870*/  UTMALDG.3D [UR16], [UR38], desc[URZ] ;  /* 0x0000ff10260075b4 */ /* 0x0005e20008011000 */
[----:B------:R4:W-:Y:S01]  /*1880*/  UTMALDG.4D.MULTICAST [UR8], [UR36], UR29, desc[URZ] ;  /* 0x0000ff08240073b4 */ /* 0x0009e2000801981d */
[----:B------:R4:W3:Y:S01]  /*1890*/  @!P0 SYNCS.PHASECHK.TRANS64.TRYWAIT P2, [UR31+0x30], R3 ;  /* 0x00003003ff0085a7 */ /* 0x0008e2000804111f */
[----:B--2---:R-:W-:-:S05]  /*18a0*/  UMOV UR20, UR30 ;  /* 0x0000001e00147c82 */ /* 0x004fca0008000000 */
[----:B------:R-:W-:Y:S05]  /*18b0*/  BRA.U UP0, `(.L_x_30) ;  /* 0xfffffffd00507547 */ /* 0x000fea000b83ffff */
[----:B----4-:R-:W-:Y:S02]  /*18c0*/  LEA R3, R8, UR32, 0x3 ;  /* 0x0000002008037c11 */ /* 0x010fe4000f8e18ff */
[----:B------:R-:W-:-:S04]  /*18d0*/  SHF.L.U32 R4, R2, 0x1f, RZ ;  /* 0x0000001f02047819 */ /* 0x000fc800000006ff */
[----:B------:R-:W2:Y:S02]  /*18e0*/  SYNCS.PHASECHK.TRANS64.TRYWAIT P0, [R3+URZ+0x80], R4 ;  /* 0x00008004030075a7 */ /* 0x000ea400080011ff */
[----:B--2---:R-:W-:Y:S05]  /*18f0*/  @!P0 BRA `(.L_x_31) ;  /* 0x0000003800988947 */ /* 0x004fea0003800000 */
.L_x_78:
[C---:B------:R-:W-:Y:S01]  /*1900*/  LEA R4, R8.reuse, UR32, 0x4 ;  /* 0x0000002008047c11 */ /* 0x040fe2000f8e20ff */
[----:B------:R-:W-:-:S05]  /*1910*/  VIADD R8, R8, 0x1 ;  /* 0x0000000108087836 */ /* 0x000fca0000000000 */
[----:B--2---:R-:W2:Y:S01]  /*1920*/  LDS.128 R4, [R4+0x36410] ;  /* 0x0364100004047984 */ /* 0x004ea20000000c00 */
[C---:B------:R-:W-:Y:S01]  /*1930*/  ISETP.NE.AND P1, PT, R8.reuse, 0x2, PT ;  /* 0x000000020800780c */ /* 0x040fe20003f25270 */
[----:B------:R4:W-:Y:S06]  /*1940*/  MEMBAR.ALL.CTA ;  /* 0x0000000000007992 */ /* 0x0009ec0000008000 */
[----:B----4-:R-:W4:Y:S01]  /*1950*/  FENCE.VIEW.ASYNC.S ;  /* 0x00000000000073c6 */ /* 0x010f220000000000 */
[----:B------:R-:W-:Y:S01]  /*1960*/  SEL R8, R8, RZ, P1 ;  /* 0x000000ff08087207 */ /* 0x000fe20000800000 */
[----:B----4-:R4:W-:Y:S01]  /*1970*/  SYNCS.ARRIVE.TRANS64.ART0 RZ, [R3+URZ+0x90], R0 ;  /* 0x0000900003ff79a7 */ /* 0x0109e200085000ff */
[----:B--2---:R-:W-:-:S02]  /*1980*/  ISETP.NE.AND P0, PT, R7, 0x1, PT ;  /* 0x000000010700780c */ /* 0x004fc40003f05270 */
[----:B------:R-:W-:Y:S02]  /*1990*/  R2UR UR19, R4 ;  /* 0x00000000041372ca */ /* 0x000fe400000e0000 */
[----:B------:R-:W-:Y:S02]  /*19a0*/  R2UR UR11, R5 ;  /* 0x00000000050b72ca */ /* 0x000fe400000e0000 */
[----:B------:R-:W-:Y:S02]  /*19b0*/  R2UR UR28, R6 ;  /* 0x00000000061c72ca */ /* 0x000fe400000e0000 */
[----:B----4-:R-:W-:-:S04]  /*19c0*/  SEL R3, RZ, 0x1, P1 ;  /* 0x00000001ff037807 */ /* 0x010fc80000800000 */
[----:B------:R-:W-:Y:S01]  /*19d0*/  LOP3.LUT R2, R2, R3, RZ, 0x3c, !PT ;  /* 0x0000000302027212 */ /* 0x000fe200078e3cff */
[----:B------:R-:W-:Y:S08]  /*19e0*/  @!P0 BRA `(.L_x_32) ;  /* 0xfffffff800bc8947 */ /* 0x000ff0000383ffff */
.L_x_27:
[----:B------:R-:W-:Y:S02]  /*19f0*/  UIADD3 UR4, UPT, UPT, UR33, 0x2, URZ ;  /* 0x0000000221047890 */ /* 0x000fe4000fffe0ff */
[----:B------:R-:W-:-:S04]  /*1a00*/  UISETP.NE.AND UP0, UPT, UR33, 0x5, UPT ;  /* 0x000000052100788c */ /* 0x000fc8000bf05270 */
[----:B------:R-:W-:-:S04]  /*1a10*/  USEL UR4, UR4, 0x1, UP0 ;  /* 0x0000000104047887 */ /* 0x000fc80008000000 */
[----:B------:R-:W-:Y:S02]  /*1a20*/  UIADD3 UR5, UPT, UPT, UR4, 0x1, URZ ;  /* 0x0000000104057890 */ /* 0x000fe4000fffe0ff */
[----:B------:R-:W-:-:S04]  /*1a30*/  UISETP.NE.AND UP1, UPT, UR4, 0x6, UPT ;  /* 0x000000060400788c */ /* 0x000fc8000bf25270 */
[----:B------:R-:W-:Y:S02]  /*1a40*/  USEL UR5, UR5, 0x1, UP1 ;  /* 0x0000000105057887 */ /* 0x000fe40008800000 */
[----:B------:R-:W-:Y:S02]  /*1a50*/  UISETP.EQ.XOR UP1, UPT, UR33, 0x5, !UP1 ;  /* 0x000000052100788c */ /* 0x000fe4000cf22a70 */
[----:B------:R-:W-:Y:S02]  /*1a60*/  UIADD3 UR4, UPT, UPT, UR5, 0x1, URZ ;  /* 0x0000000105047890 */ /* 0x000fe4000fffe0ff */
[----:B------:R-:W-:Y:S02]  /*1a70*/  UISETP.NE.AND UP0, UPT, UR5, 0x6, UPT ;  /* 0x000000060500788c */ /* 0x000fe4000bf05270 */
[----:B------:R-:W-:Y:S02]  /*1a80*/  UISETP.EQ.XOR UP1, UPT, UR5, 0x6, UP1 ;  /* 0x000000060500788c */ /* 0x000fe40008f22a70 */
[----:B------:R-:W-:-:S04]  /*1a90*/  USEL UR4, UR4, 0x1, UP0 ;  /* 0x0000000104047887 */ /* 0x000fc80008000000 */
[----:B------:R-:W-:Y:S02]  /*1aa0*/  UIADD3 UR5, UPT, UPT, UR4, 0x1, URZ ;  /* 0x0000000104057890 */ /* 0x000fe4000fffe0ff */
[----:B------:R-:W-:Y:S02]  /*1ab0*/  UISETP.NE.AND UP0, UPT, UR4, 0x6, UPT ;  /* 0x000000060400788c */ /* 0x000fe4000bf05270 */
[----:B------:R-:W-:Y:S02]  /*1ac0*/  UISETP.EQ.XOR UP1, UPT, UR4, 0x6, UP1 ;  /* 0x000000060400788c */ /* 0x000fe40008f22a70 */
[----:B------:R-:W-:-:S04]  /*1ad0*/  USEL UR5, UR5, 0x1, UP0 ;  /* 0x0000000105057887 */ /* 0x000fc80008000000 */
[----:B------:R-:W-:Y:S02]  /*1ae0*/  UISETP.EQ.XOR UP1, UPT, UR5, 0x6, UP1 ;  /* 0x000000060500788c */ /* 0x000fe40008f22a70 */
[----:B------:R-:W-:Y:S02]  /*1af0*/  UISETP.NE.AND UP0, UPT, UR5, 0x6, UPT ;  /* 0x000000060500788c */ /* 0x000fe4000bf05270 */
[----:B------:R-:W-:Y:S02]  /*1b00*/  USEL UR4, URZ, 0x1, !UP1 ;  /* 0x00000001ff047887 */ /* 0x000fe4000c800000 */
[----:B------:R-:W-:Y:S02]  /*1b10*/  USEL UR5, UR5, URZ, UP0 ;  /* 0x000000ff05057287 */ /* 0x000fe40008000000 */
[----:B------:R-:W-:Y:S02]  /*1b20*/  ULOP3.LUT UR4, UR34, UR4, URZ, 0x3c, !UPT ;  /* 0x0000000422047292 */ /* 0x000fe4000f8e3cff */
[----:B------:R-:W-:-:S02]  /*1b30*/  ULEA UR5, UR5, UR32, 0x3 ;  /* 0x0000002005057291 */ /* 0x000fc4000f8e18ff */
[----:B------:R-:W-:-:S06]  /*1b40*/  USHF.L.U32 UR4, UR4, 0x1f, URZ ;  /* 0x0000001f04047899 */ /* 0x000fcc00080006ff */
[----:B------:R-:W-:-:S04]  /*1b50*/  MOV R0, UR4 ;  /* 0x0000000400007c02 */ /* 0x000fc80008000f00 */
[----:B------:R-:W4:Y:S02]  /*1b60*/  SYNCS.PHASECHK.TRANS64.TRYWAIT P0, [UR5+0x30], R0 ;  /* 0x00003000ff0075a7 */ /* 0x000f240008001105 */
[----:B----4-:R-:W-:Y:S05]  /*1b70*/  @!P0 BRA `(.L_x_33) ;  /* 0x0000003800108947 */ /* 0x010fea0003800000 */
.L_x_80:
[----:B------:R-:W-:-:S13]  /*1b80*/  ELECT P0, URZ, PT ;  /* 0x0000000000ff782f */ /* 0x000fda0003800000 */
[----:B--2---:R-:W-:-:S04]  /*1b90*/  @P0 MOV R0, 0x8400 ;  /* 0x0000840000000802 */ /* 0x004fc80000000f00 */
[----:B------:R4:W-:Y:S03]  /*1ba0*/  @P0 SYNCS.ARRIVE.TRANS64 RZ, [UR5], R0 ;  /* 0x00000000ffff09a7 */ /* 0x0009e60008000005 */
.L_x_25:
[----:B------:R-:W-:-:S13]  /*1bb0*/  ISETP.NE.AND P0, PT, R75, 0x4, PT ;  /* 0x000000044b00780c */ /* 0x000fda0003f05270 */
[----:B------:R-:W-:Y:S05]  /*1bc0*/  @P0 BRA `(.L_x_34) ;  /* 0x0000000800e40947 */ /* 0x000fea0003800000 */
[----:B------:R-:W5:Y:S08]  /*1bd0*/  S2UR UR12, SR_CgaCtaId ;  /* 0x00000000000c79c3 */ /* 0x000f700000008800 */
[----:B------:R-:W-:Y:S06]  /*1be0*/  BAR.SYNC.DEFER_BLOCKING 0x3, 0xa0 ;  /* 0x00c2800000007b1d */ /* 0x000fec0000010000 */
[----:B------:R-:W-:-:S02]  /*1bf0*/  UMOV UR4, 0x400 ;  /* 0x0000040000047882 */ /* 0x000fc40000000000 */
[----:B-----5:R-:W-:-:S09]  /*1c00*/  ULEA UR12, UR12, UR4, 0x18 ;  /* 0x000000040c0c7291 */ /* 0x020fd2000f8ec0ff */
[----:B------:R-:W2:Y:S01]  /*1c10*/  LDS R2, [UR12+0xa8] ;  /* 0x0000a80cff027984 */ /* 0x000ea20008000800 */
[----:B------:R-:W5:Y:S02]  /*1c20*/  SYNCS.PHASECHK.TRANS64.TRYWAIT P0, [UR12+0x80], RZ ;  /* 0x000080ffff0075a7 */ /* 0x000f64000800110c */
[----:B--2--5:R-:W-:Y:S05]  /*1c30*/  @!P0 BRA `(.L_x_35) ;  /* 0x0000003800008947 */ /* 0x024fea0003800000 */
.L_x_82:
[----:B------:R-:W5:Y:S01]  /*1c40*/  LDS R3, [UR12+0x3641c] ;  /* 0x03641c0cff037984 */ /* 0x000f620008000800 */
[----:B--2-4-:R-:W-:Y:S01]  /*1c50*/  IMAD.MOV.U32 R0, RZ, RZ, 0x1 ;  /* 0x00000001ff007424 */ /* 0x014fe200078e00ff */
[----:B------:R-:W-:Y:S01]  /*1c60*/  R2UR UR36, R2 ;  /* 0x00000000022472ca */ /* 0x000fe200000e0000 */
[----:B------:R-:W-:Y:S01]  /*1c70*/  HFMA2 R2, -RZ, RZ, 0, 5.9604644775390625e-08 ;  /* 0x00000001ff027431 */ /* 0x000fe200000001ff */
[----:B------:R2:W-:Y:S06]  /*1c80*/  MEMBAR.ALL.CTA ;  /* 0x0000000000007992 */ /* 0x0005ec0000008000 */
[----:B--2---:R-:W2:Y:S01]  /*1c90*/  FENCE.VIEW.ASYNC.S ;  /* 0x00000000000073c6 */ /* 0x004ea20000000000 */
[----:B------:R-:W-:Y:S01]  /*1ca0*/  IMAD.MOV.U32 R7, RZ, RZ, 0x1 ;  /* 0x00000001ff077424 */ /* 0x000fe200078e00ff */
[----:B--2---:R2:W-:Y:S01]  /*1cb0*/  SYNCS.ARRIVE.TRANS64.ART0 RZ, [UR12+0x90], R0 ;  /* 0x00009000ffff79a7 */ /* 0x0045e2000850000c */
[----:B-----5:R-:W-:-:S13]  /*1cc0*/  ISETP.NE.AND P0, PT, R3, 0x1, PT ;  /* 0x000000010300780c */ /* 0x020fda0003f05270 */
[----:B--2---:R-:W-:Y:S05]  /*1cd0*/  @P0 BRA `(.L_x_36) ;  /* 0x0000000800780947 */ /* 0x004fea0003800000 */
[----:B------:R-:W-:Y:S01]  /*1ce0*/  UIADD3 UR10, UPT, UPT, UR36, 0x100, URZ ;  /* 0x00000100240a7890 */ /* 0x000fe2000fffe0ff */
[----:B------:R-:W-:Y:S01]  /*1cf0*/  MOV R6, 0x1 ;  /* 0x0000000100067802 */ /* 0x000fe20000000f00 */
[----:B------:R-:W-:Y:S01]  /*1d00*/  UIADD3 UR8, UPT, UPT, UR36, 0x40000100, URZ ;  /* 0x4000010024087890 */ /* 0x000fe2000fffe0ff */
[----:B------:R-:W-:Y:S01]  /*1d10*/  MOV R5, RZ ;  /* 0x000000ff00057202 */ /* 0x000fe20000000f00 */
[----:B------:R-:W-:Y:S01]  /*1d20*/  UIADD3 UR6, UPT, UPT, UR36, -0x7fffff00, URZ ;  /* 0x8000010024067890 */ /* 0x000fe2000fffe0ff */
[----:B------:R-:W-:Y:S01]  /*1d30*/  MOV R7, 0x1 ;  /* 0x0000000100077802 */ /* 0x000fe20000000f00 */
[----:B------:R-:W-:Y:S02]  /*1d40*/  UIADD3 UR4, UPT, UPT, UR36, -0x3fffff00, URZ ;  /* 0xc000010024047890 */ /* 0x000fe4000fffe0ff */
[----:B------:R-:W-:Y:S01]  /*1d50*/  UIADD3 UR13, UPT, UPT, UR12, 0x4c00, URZ ;  /* 0x00004c000c0d7890 */ /* 0x000fe2000fffe0ff */
[----:B------:R-:W-:Y:S01]  /*1d60*/  UMOV UR31, 0x8a02000 ;  /* 0x08a02000001f7882 */ /* 0x000fe20000000000 */
[----:B------:R-:W-:-:S02]  /*1d70*/  UIADD3 UR11, UPT, UPT, UR36, 0x110, URZ ;  /* 0x00000110240b7890 */ /* 0x000fc4000fffe0ff */
[----:B------:R-:W-:Y:S02]  /*1d80*/  UIADD3 UR9, UPT, UPT, UR36, 0x40000110, URZ ;  /* 0x4000011024097890 */ /* 0x000fe4000fffe0ff */
[----:B------:R-:W-:Y:S02]  /*1d90*/  UIADD3 UR7, UPT, UPT, UR36, -0x7ffffef0, URZ ;  /* 0x8000011024077890 */ /* 0x000fe4000fffe0ff */
[----:B------:R-:W-:Y:S02]  /*1da0*/  UIADD3 UR5, UPT, UPT, UR36, -0x3ffffef0, URZ ;  /* 0xc000011024057890 */ /* 0x000fe4000fffe0ff */
[----:B------:R-:W-:Y:S02]  /*1db0*/  USHF.R.U32.HI UR30, URZ, 0x1, UR10 ;  /* 0x00000001ff1e7899 */ /* 0x000fe4000801160a */
[----:B------:R-:W-:Y:S02]  /*1dc0*/  USHF.R.U32.HI UR27, URZ, 0x1, UR8 ;  /* 0x00000001ff1b7899 */ /* 0x000fe40008011608 */
[----:B------:R-:W-:-:S02]  /*1dd0*/  USHF.R.U32.HI UR18, URZ, 0x1, UR6 ;  /* 0x00000001ff127899 */ /* 0x000fc40008011606 */
[----:B------:R-:W-:Y:S02]  /*1de0*/  USHF.R.U32.HI UR16, URZ, 0x1, UR4 ;  /* 0x00000001ff107899 */ /* 0x000fe40008011604 */
[----:B------:R-:W-:Y:S02]  /*1df0*/  UIADD3 UR19, UPT, UPT, UR12, 0x35800, URZ ;  /* 0x000358000c137890 */ /* 0x000fe4000fffe0ff */
[----:B------:R-:W-:Y:S02]  /*1e00*/  UIADD3 UR20, UPT, UPT, UR12, 0x34c00, URZ ;  /* 0x00034c000c147890 */ /* 0x000fe4000fffe0ff */
[----:B------:R-:W-:Y:S02]  /*1e10*/  UIADD3 UR24, UPT, UPT, UR12, 0x1cc00, URZ ;  /* 0x0001cc000c187890 */ /* 0x000fe4000fffe0ff */
[----:B------:R-:W-:Y:S02]  /*1e20*/  ULOP3.LUT UR28, UR21, 0x3, URZ, 0xfc, !UPT ;  /* 0x00000003151c7892 */ /* 0x000fe4000f8efcff */
[----:B------:R-:W-:-:S02]  /*1e30*/  USEL UR38, URZ, 0x4000, UP6 ;  /* 0x00004000ff267887 */ /* 0x000fc4000b000000 */
[----:B------:R-:W-:Y:S02]  /*1e40*/  ULOP3.LUT UR26, UR21, 0xffff, URZ, 0xc0, !UPT ;  /* 0x0000ffff151a7892 */ /* 0x000fe4000f8ec0ff */
[----:B------:R-:W-:Y:S02]  /*1e50*/  USEL UR31, UR31, 0x8a00000, !UP5 ;  /* 0x08a000001f1f7887 */ /* 0x000fe4000e800000 */
[----:B------:R-:W-:Y:S02]  /*1e60*/  USHF.R.U32.HI UR21, URZ, 0x4, UR13 ;  /* 0x00000004ff157899 */ /* 0x000fe4000801160d */
[----:B------:R-:W-:Y:S02]  /*1e70*/  USHF.R.U32.HI UR29, URZ, 0x1a, UR11 ;  /* 0x0000001aff1d7899 */ /* 0x000fe4000801160b */
[----:B------:R-:W-:Y:S02]  /*1e80*/  USHF.R.U32.HI UR25, URZ, 0x1a, UR9 ;  /* 0x0000001aff197899 */ /* 0x000fe40008011609 */
[----:B------:R-:W-:-:S02]  /*1e90*/  USHF.R.U32.HI UR17, URZ, 0x1a, UR7 ;  /* 0x0000001aff117899 */ /* 0x000fc40008011607 */
[----:B------:R-:W-:Y:S02]  /*1ea0*/  USHF.R.U32.HI UR13, URZ, 0x1a, UR5 ;  /* 0x0000001aff0d7899 */ /* 0x000fe40008011605 */
[----:B------:R-:W-:Y:S02]  /*1eb0*/  ULOP3.LUT UR30, UR30, 0x60000000, URZ, 0xc0, !UPT ;  /* 0x600000001e1e7892 */ /* 0x000fe4000f8ec0ff */
[----:B------:R-:W-:Y:S02]  /*1ec0*/  ULOP3.LUT UR27, UR27, 0x60000000, URZ, 0xc0, !UPT ;  /* 0x600000001b1b7892 */ /* 0x000fe4000f8ec0ff */
[----:B------:R-:W-:Y:S02]  /*1ed0*/  ULOP3.LUT UR18, UR18, 0x60000000, URZ, 0xc0, !UPT ;  /* 0x6000000012127892 */ /* 0x000fe4000f8ec0ff */
[----:B------:R-:W-:Y:S02]  /*1ee0*/  ULOP3.LUT UR16, UR16, 0x60000000, URZ, 0xc0, !UPT ;  /* 0x6000000010107892 */ /* 0x000fe4000f8ec0ff */
[----:B------:R-:W-:-:S02]  /*1ef0*/  USHF.R.U32.HI UR19, URZ, 0x4, UR19 ;  /* 0x00000004ff137899 */ /* 0x000fc40008011613 */
[----:B------:R-:W-:Y:S02]  /*1f00*/  USHF.R.U32.HI UR20, URZ, 0x4, UR20 ;  /* 0x00000004ff147899 */ /* 0x000fe40008011614 */
[----:B------:R-:W-:Y:S02]  /*1f10*/  USHF.R.U32.HI UR24, URZ, 0x4, UR24 ;  /* 0x00000004ff187899 */ /* 0x000fe40008011618 */
[----:B------:R-:W-:Y:S02]  /*1f20*/  UIADD3 UR38, UPT, UPT, UR38, UR31, URZ ;  /* 0x0000001f26267290 */ /* 0x000fe4000fffe0ff */
[----:B------:R-:W-:Y:S02]  /*1f30*/  ULOP3.LUT UR29, UR30, 0x30, UR29, 0xf8, !UPT ;  /* 0x000000301e1d7892 */ /* 0x000fe4000f8ef81d */
[----:B------:R-:W-:Y:S02]  /*1f40*/  ULOP3.LUT UR25, UR27, 0x30, UR25, 0xf8, !UPT ;  /* 0x000000301b197892 */ /* 0x000fe4000f8ef819 */
[----:B------:R-:W-:-:S02]  /*1f50*/  ULOP3.LUT UR17, UR18, 0x30, UR17, 0xf8, !UPT ;  /* 0x0000003012117892 */ /* 0x000fc4000f8ef811 */
[----:B------:R-:W-:Y:S02]  /*1f60*/  ULOP3.LUT UR13, UR16, 0x30, UR13, 0xf8, !UPT ;  /* 0x00000030100d7892 */ /* 0x000fe4000f8ef80d */
[----:B------:R-:W-:Y:S02]  /*1f70*/  ULOP3.LUT UR19, UR19, 0x3fc0, URZ, 0xc0, !UPT ;  /* 0x00003fc013137892 */ /* 0x000fe4000f8ec0ff */
[----:B------:R-:W-:Y:S02]  /*1f80*/  ULOP3.LUT UR20, UR20, 0x3fc0, URZ, 0xc0, !UPT ;  /* 0x00003fc014147892 */ /* 0x000fe4000f8ec0ff */
[----:B------:R-:W-:Y:S02]  /*1f90*/  ULOP3.LUT UR21, UR21, 0x3fc0, URZ, 0xc0, !UPT ;  /* 0x00003fc015157892 */ /* 0x000fe4000f8ec0ff */
[----:B------:R-:W-:Y:S02]  /*1fa0*/  ULOP3.LUT UR24, UR24, 0x3fc0, URZ, 0xc0, !UPT ;  /* 0x00003fc018187892 */ /* 0x000fe4000f8ec0ff */
[----:B------:R-:W-:-:S02]  /*1fb0*/  ULOP3.LUT UR51, UR29, UR38, URZ, 0xfc, !UPT ;  /* 0x000000261d337292 */ /* 0x000fc4000f8efcff */
[----:B------:R-:W-:Y:S02]  /*1fc0*/  ULOP3.LUT UR45, UR25, UR38, URZ, 0xfc, !UPT ;  /* 0x00000026192d7292 */ /* 0x000fe4000f8efcff */
[----:B------:R-:W-:Y:S02]  /*1fd0*/  ULOP3.LUT UR41, UR17, UR38, URZ, 0xfc, !UPT ;  /* 0x0000002611297292 */ /* 0x000fe4000f8efcff */
[----:B------:R-:W-:Y:S02]  /*1fe0*/  ULOP3.LUT UR39, UR13, UR38, URZ, 0xfc, !UPT ;  /* 0x000000260d277292 */ /* 0x000fe4000f8efcff */
[----:B------:R-:W-:Y:S02]  /*1ff0*/  ULOP3.LUT UR28, UR28, 0xffff, URZ, 0xc0, !UPT ;  /* 0x0000ffff1c1c7892 */ /* 0x000fe4000f8ec0ff */
[----:B------:R-:W-:Y:S02]  /*2000*/  ULOP3.LUT UR19, UR19, 0x10000, URZ, 0xfc, !UPT ;  /* 0x0001000013137892 */ /* 0x000fe4000f8efcff */
[----:B------:R-:W-:-:S02]  /*2010*/  ULOP3.LUT UR20, UR20, 0x10000, URZ, 0xfc, !UPT ;  /* 0x0001000014147892 */ /* 0x000fc4000f8efcff */
[----:B------:R-:W-:Y:S02]  /*2020*/  ULOP3.LUT UR21, UR21, 0x10000, URZ, 0xfc, !UPT ;  /* 0x0001000015157892 */ /* 0x000fe4000f8efcff */
[----:B------:R-:W-:Y:S01]  /*2030*/  ULOP3.LUT UR24, UR24, 0x10000, URZ, 0xfc, !UPT ;  /* 0x0001000018187892 */ /* 0x000fe2000f8efcff */
[----:B------:R-:W-:Y:S01]  /*2040*/  UMOV UR35, URZ ;  /* 0x000000ff00237c82 */ /* 0x000fe20008000000 */
[----:B------:R-:W-:Y:S01]  /*2050*/  UMOV UR34, URZ ;  /* 0x000000ff00227c82 */ /* 0x000fe20008000000 */
[----:B------:R-:W-:Y:S01]  /*2060*/  UMOV UR33, URZ ;  /* 0x000000ff00217c82 */ /* 0x000fe20008000000 */
[----:B------:R-:W-:Y:S01]  /*2070*/  UMOV UR50, URZ ;  /* 0x000000ff00327c82 */ /* 0x000fe20008000000 */
[----:B------:R-:W-:Y:S01]  /*2080*/  UMOV UR44, URZ ;  /* 0x000000ff002c7c82 */ /* 0x000fe20008000000 */
[----:B------:R-:W-:Y:S01]  /*2090*/  UMOV UR40, URZ ;  /* 0x000000ff00287c82 */ /* 0x000fe20008000000 */
[----:B------:R-:W-:-:S05]  /*20a0*/  UMOV UR38, URZ ;  /* 0x000000ff00267c82 */ /* 0x000fca0008000000 */
.L_x_43:
[----:B------:R-:W-:Y:S01]  /*20b0*/  USHF.L.U32 UR13, UR34, 0x1f, URZ ;  /* 0x0000001f220d7899 */ /* 0x000fe200080006ff */
[----:B----4-:R-:W-:Y:S01]  /*20c0*/  SHF.L.U32 R3, R7, 0x1f, RZ ;  /* 0x0000001f07037819 */ /* 0x010fe200000006ff */
[----:B------:R-:W-:Y:S02]  /*20d0*/  ULEA UR16, UR33, UR12, 0x3 ;  /* 0x0000000c21107291 */ /* 0x000fe4000f8e18ff */
[----:B------:R-:W-:Y:S02]  /*20e0*/  ULEA UR18, UR35, UR12, 0x3 ;  /* 0x0000000c23127291 */ /* 0x000fe4000f8e18ff */
[----:B------:R-:W-:Y:S01]  /*20f0*/  MOV R2, UR13 ;  /* 0x0000000d00027c02 */ /* 0x000fe20008000f00 */
[----:B------:R-:W-:Y:S02]  /*2100*/  ULEA UR17, UR35, UR36, 0x7 ;  /* 0x0000002423117291 */ /* 0x000fe4000f8e38ff */
[----:B------:R-:W-:Y:S02]  /*2110*/  UPLOP3.LUT UP2, UPT, UPT, UPT, UPT, 0x40, 0x4 ;  /* 0x000000000004789c */ /* 0x000fe40003f4e870 */
[----:B------:R2:W4:Y:S02]  /*2120*/  SYNCS.PHASECHK.TRANS64.TRYWAIT P1, [UR16], R2 ;  /* 0x00000002ff0075a7 */ /* 0x0005240008021110 */
[----:B------:R-:W5:Y:S02]  /*2130*/  SYNCS.PHASECHK.TRANS64.TRYWAIT P0, [UR18+0x70], R3 ;  /* 0x00007003ff0075a7 */ /* 0x000f640008001112 */
[----:B--2-45:R-:W-:Y:S05]  /*2140*/  @P0 BRA `(.L_x_37) ;  /* 0x0000000000080947 */ /* 0x034fea0003800000 */
[----:B------:R-:W2:Y:S02]  /*2150*/  SYNCS.PHASECHK.TRANS64.TRYWAIT P0, [UR18+0x70], R3 ;  /* 0x00007003ff0075a7 */ /* 0x000ea40008001112 */
[----:B--2---:R-:W-:Y:S05]  /*2160*/  @!P0 BRA `(.L_x_38) ;  /* 0x0000003000cc8947 */ /* 0x004fea0003800000 */
.L_x_37:
[----:B------:R-:W-:-:S05]  /*2170*/  UMOV UR31, URZ ;  /* 0x000000ff001f7c82 */ /* 0x000fca0008000000 */
.L_x_41:
[----:B------:R-:W-:Y:S02]  /*2180*/  USHF.L.U32 UR32, UR33, 0xa, URZ ;  /* 0x0000000a21207899 */ /* 0x000fe400080006ff */
[----:B------:R-:W-:Y:S02]  /*2190*/  UIADD3 UR25, UPT, UPT, UR33, 0x1, URZ ;  /* 0x0000000121197890 */ /* 0x000fe4000fffe0ff */
[----:B------:R-:W-:Y:S02]  /*21a0*/  UISETP.GT.U32.AND UP0, UPT, UR31, 0x1e, UPT ;  /* 0x0000001e1f00788c */ /* 0x000fe4000bf04070 */
[----:B----4-:R-:W-:Y:S02]  /*21b0*/  USHF.L.U32 UR56, UR33, 0x5, URZ ;  /* 0x0000000521387899 */ /* 0x010fe400080006ff */
[----:B------:R-:W-:Y:S02]  /*21c0*/  UIADD3 UR16, UPT, UPT, UR32, 0x6, URZ ;  /* 0x0000000620107890 */ /* 0x000fe4000fffe0ff */
[----:B------:R-:W-:Y:S01]  /*21d0*/  ULEA UR13, UR33, UR12, 0x3 ;  /* 0x0000000c210d7291 */ /* 0x000fe2000f8e18ff */
[----:B------:R-:W-:Y:S01]  /*21e0*/  PLOP3.LUT P0, PT, PT, PT, UP0, 0x80, 0x8 ;  /* 0x000000000008781c */ /* 0x000fe20003f0f008 */
[----:B------:R-:W-:Y:S02]  /*21f0*/  UISETP.NE.AND UP1, UPT, UR25, 0x6, UPT ;  /* 0x000000061900788c */ /* 0x000fe4000bf25270 */
[----:B------:R-:W-:Y:S02]  /*2200*/  UIADD3 UR58, UPT, UPT, UR56, UR20, URZ ;  /* 0x00000014383a7290 */ /* 0x000fe4000fffe0ff */
[----:B------:R-:W-:Y:S02]  /*2210*/  UIADD3 UR54, UPT, UPT, UR32, UR24, URZ ;  /* 0x0000001820367290 */ /* 0x000fe4000fffe0ff */
[----:B------:R-:W-:Y:S02]  /*2220*/  UIADD3 UR52, UPT, UPT, UR32, UR21, URZ ;  /* 0x0000001520347290 */ /* 0x000fe4000fffe0ff */
[----:B------:R-:W-:Y:S02]  /*2230*/  UIADD3 UR48, UPT, UPT, UR24, 0x2, UR32 ;  /* 0x0000000218307890 */ /* 0x000fe4000fffe020 */
[----:B------:R-:W-:Y:S02]  /*2240*/  UIADD3 UR46, UPT, UPT, UR21, 0x2, UR32 ;  /* 0x00000002152e7890 */ /* 0x000fe4000fffe020 */
[----:B------:R-:W-:Y:S02]  /*2250*/  UIADD3 UR42, UPT, UPT, UR24, 0x4, UR32 ;  /* 0x00000004182a7890 */ /* 0x000fe4000fffe020 */
[----:B------:R-:W-:Y:S02]  /*2260*/  UIADD3 UR30, UPT, UPT, UR16, UR24, URZ ;  /* 0x00000018101e7290 */ /* 0x000fe4000fffe0ff */
[----:B------:R-:W-:Y:S02]  /*2270*/  UIADD3 UR56, UPT, UPT, UR56, UR19, URZ ;  /* 0x0000001338387290 */ /* 0x000fe4000fffe0ff */
[----:B------:R-:W-:Y:S02]  /*2280*/  UIADD3 UR32, UPT, UPT, UR21, 0x4, UR32 ;  /* 0x0000000415207890 */ /* 0x000fe4000fffe020 */
[----:B------:R-:W-:Y:S02]  /*2290*/  UIADD3 UR29, UPT, UPT, UR13, 0x30, URZ ;  /* 0x000000300d1d7890 */ /* 0x000fe4000fffe0ff */
[----:B------:R-:W-:Y:S02]  /*22a0*/  USEL UR27, URZ, 0x1, UP1 ;  /* 0x00000001ff1b7887 */ /* 0x000fe40008800000 */
[----:B------:R-:W-:Y:S02]  /*22b0*/  UIADD3 UR16, UPT, UPT, UR16, UR21, URZ ;  /* 0x0000001510107290 */ /* 0x000fe4000fffe0ff */
[----:B------:R-:W-:Y:S01]  /*22c0*/  USEL UR33, UR25, URZ, UP1 ;  /* 0x000000ff19217287 */ /* 0x000fe20008800000 */
[----:B------:R-:W-:Y:S01]  /*22d0*/  UMOV UR59, 0x4008 ;  /* 0x00004008003b7882 */ /* 0x000fe20000000000 */
[----:B------:R-:W-:Y:S01]  /*22e0*/  UMOV UR57, 0x4008 ;  /* 0x0000400800397882 */ /* 0x000fe20000000000 */
[----:B------:R-:W-:Y:S01]  /*22f0*/  UMOV UR55, 0x40004040 ;  /* 0x4000404000377882 */ /* 0x000fe20000000000 */
[----:B------:R-:W-:Y:S01]  /*2300*/  UMOV UR53, 0x40004040 ;  /* 0x4000404000357882 */ /* 0x000fe20000000000 */
[----:B------:R-:W-:Y:S01]  /*2310*/  UMOV UR49, 0x40004040 ;  /* 0x4000404000317882 */ /* 0x000fe20000000000 */
[----:B------:R-:W-:Y:S01]  /*2320*/  UMOV UR47, 0x40004040 ;  /* 0x40004040002f7882 */ /* 0x000fe20000000000 */
[----:B------:R-:W-:Y:S01]  /*2330*/  UMOV UR43, 0x40004040 ;  /* 0x40004040002b7882 */ /* 0x000fe20000000000 */
[----:B--2---:R-:W-:Y:S05]  /*2340*/  @P1 BRA `(.L_x_39) ;  /* 0x0000000000101947 */ /* 0x004fea0003800000 */
[----:B------:R-:W-:Y:S06]  /*2350*/  USHF.L.U32 UR25, UR34, 0x1f, URZ ;  /* 0x0000001f22197899 */ /* 0x000fec00080006ff */
[----:B--2---:R-:W-:Y:S04]  /*2360*/  MOV R2, UR25 ;  /* 0x0000001900027c02 */ /* 0x004fe80008000f00 */
[----:B------:R-:W2:Y:S02]  /*2370*/  SYNCS.PHASECHK.TRANS64.TRYWAIT P1, [UR13], R2 ;  /* 0x00000002ff0075a7 */ /* 0x000ea4000802110d */
[----:B--2---:R-:W-:Y:S05]  /*2380*/  @!P1 BRA `(.L_x_40) ;  /* 0x0000003000649947 */ /* 0x004fea0003800000 */
.L_x_39:
[----:B------:R-:W-:Y:S01]  /*2390*/  ULOP3.LUT UR34, UR34, UR27, URZ, 0x3c, !UPT ;  /* 0x0000001b22227292 */ /* 0x000fe2000f8e3cff */
[----:B------:R-:W-:Y:S01]  /*23a0*/  PLOP3.LUT P1, PT, PT, PT, PT, 0x80, 0x8 ;  /* 0x000000000008781c */ /* 0x000fe20003f2f070 */
[----:B------:R-:W-:Y:S01]  /*23b0*/  UIADD3 UR31, UPT, UPT, UR31, 0x1, URZ ;  /* 0x000000011f1f7890 */ /* 0x000fe2000fffe0ff */
[----:B------:R4:W-:Y:S01]  /*23c0*/  UTCCP.T.S.4x32dp128bit tmem[UR36+0x100], gdesc[UR58] ;  /* 0x0001003a240079e7 */ /* 0x0009e20009100000 */
[----:B------:R-:W-:Y:S01]  /*23d0*/  UMOV UR64, UR16 ;  /* 0x0000001000407c82 */ /* 0x000fe20008000000 */
[----:B------:R-:W-:Y:S01]  /*23e0*/  @!UP0 USHF.L.U32 UR13, UR34, 0x1f, URZ ;  /* 0x0000001f220d8899 */ /* 0x000fe200080006ff */
[----:B------:R4:W-:Y:S01]  /*23f0*/  UTCCP.T.S.4x32dp128bit tmem[UR36+0x110], gdesc[UR56] ;  /* 0x00011038240079e7 */ /* 0x0009e20009100000 */
[----:B------:R-:W-:Y:S01]  /*2400*/  @!UP0 ULEA UR16, UR33, UR12, 0x3 ;  /* 0x0000000c21108291 */ /* 0x000fe2000f8e18ff */
[----:B------:R4:W-:Y:S01]  /*2410*/  UTCQMMA gdesc[UR52], gdesc[UR54], tmem[UR17], tmem[UR50], idesc[UR51], tmem[UR10], UP2 ;  /* 0x000a323634007dea */ /* 0x0009e20009000311 */
[----:B------:R-:W-:Y:S01]  /*2420*/  UMOV UR60, UR32 ;  /* 0x00000020003c7c82 */ /* 0x000fe20008000000 */
[----:B------:R-:W-:Y:S01]  /*2430*/  UMOV UR61, 0x40004040 ;  /* 0x40004040003d7882 */ /* 0x000fe20000000000 */
[----:B--2---:R-:W-:Y:S01]  /*2440*/  MOV R2, UR13 ;  /* 0x0000000d00027c02 */ /* 0x004fe20008000f00 */
[----:B------:R4:W-:Y:S01]  /*2450*/  UTCQMMA gdesc[UR46], gdesc[UR48], tmem[UR17], tmem[UR44], idesc[UR45], tmem[UR8], UPT ;  /* 0x00082c302e007dea */ /* 0x0009e2000b800311 */
[----:B------:R-:W-:Y:S01]  /*2460*/  UMOV UR62, UR30 ;  /* 0x0000001e003e7c82 */ /* 0x000fe20008000000 */
[----:B------:R-:W-:Y:S01]  /*2470*/  UMOV UR63, 0x40004040 ;  /* 0x40004040003f7882 */ /* 0x000fe20000000000 */
[----:B------:R-:W-:Y:S01]  /*2480*/  UMOV UR65, 0x40004040 ;  /* 0x4000404000417882 */ /* 0x000fe20000000000 */
[----:B------:R4:W-:Y:S01]  /*2490*/  UTCQMMA gdesc[UR60], gdesc[UR42], tmem[UR17], tmem[UR40], idesc[UR41], tmem[UR6], UPT ;  /* 0x0006282a3c007dea */ /* 0x0009e2000b800311 */
[----:B------:R4:W-:Y:S01]  /*24a0*/  UTCQMMA gdesc[UR64], gdesc[UR62], tmem[UR17], tmem[UR38], idesc[UR39], tmem[UR4], UPT ;  /* 0x0004263e40007dea */ /* 0x0009e2000b800311 */
[----:B------:R4:W-:Y:S01]  /*24b0*/  UTCBAR.MULTICAST [UR29], URZ, UR28 ;  /* 0x000000ff1d0073e9 */ /* 0x0009e2000800081c */
[----:B------:R4:W2:Y:S01]  /*24c0*/  @!P0 SYNCS.PHASECHK.TRANS64.TRYWAIT P1, [UR16], R2 ;  /* 0x00000002ff0085a7 */ /* 0x0008a20008021110 */
[----:B------:R-:W-:Y:S02]  /*24d0*/  UISETP.NE.AND UP0, UPT, UR31, 0x20, UPT ;  /* 0x000000201f00788c */ /* 0x000fe4000bf05270 */
[----:B------:R-:W-:Y:S07]  /*24e0*/  UPLOP3.LUT UP2, UPT, UPT, UPT, UPT, 0x80, 0x8 ;  /* 0x000000000008789c */ /* 0x000fee0003f4f070 */
[----:B------:R-:W-:Y:S05]  /*24f0*/  BRA.U UP0, `(.L_x_41) ;  /* 0xfffffffd00207547 */ /* 0x000fea000b83ffff */
[----:B------:R-:W-:Y:S01]  /*2500*/  UIADD3 UR35, UPT, UPT, UR35, 0x1, URZ ;  /* 0x0000000123237890 */ /* 0x000fe2000fffe0ff */
[----:B------:R-:W-:Y:S01]  /*2510*/  LEA R3, R6, UR12, 0x3 ;  /* 0x0000000c06037c11 */ /* 0x000fe2000f8e18ff */
[----:B------:R-:W-:Y:S01]  /*2520*/  UIADD3 UR18, UPT, UPT, UR18, 0x60, URZ ;  /* 0x0000006012127890 */ /* 0x000fe2000fffe0ff */
[----:B----4-:R-:W-:Y:S01]  /*2530*/  IMAD.U32 R2, R5, -0x80000000, RZ ;  /* 0x8000000005027824 */ /* 0x010fe200078e00ff */
[----:B------:R-:W-:-:S04]  /*2540*/  UISETP.NE.AND UP0, UPT, UR35, 0x2, UPT ;  /* 0x000000022300788c */ /* 0x000fc8000bf05270 */
[----:B------:R-:W-:Y:S02]  /*2550*/  USEL UR13, URZ, 0x1, UP0 ;  /* 0x00000001ff0d7887 */ /* 0x000fe40008000000 */
[----:B------:R-:W-:Y:S01]  /*2560*/  USEL UR35, UR35, URZ, UP0 ;  /* 0x000000ff23237287 */ /* 0x000fe20008000000 */
[----:B------:R4:W-:Y:S03]  /*2570*/  UTCBAR.MULTICAST [UR18], URZ, UR26 ;  /* 0x000000ff120073e9 */ /* 0x0009e6000800081a */
[----:B------:R-:W-:Y:S01]  /*2580*/  ULEA UR16, UR35, UR12, 0x3 ;  /* 0x0000000c23107291 */ /* 0x000fe2000f8e18ff */
[----:B------:R-:W-:-:S05]  /*2590*/  LOP3.LUT R7, R7, UR13, RZ, 0x3c, !PT ;  /* 0x0000000d07077c12 */ /* 0x000fca000f8e3cff */
[----:B------:R-:W-:-:S04]  /*25a0*/  IMAD.U32 R4, R7, -0x80000000, RZ ;  /* 0x8000000007047824 */ /* 0x000fc800078e00ff */
[----:B------:R4:W-:Y:S01]  /*25b0*/  SYNCS.PHASECHK.TRANS64.TRYWAIT PT, [UR16+0x70], R4 ;  /* 0x00007004ff0075a7 */ /* 0x0009e200080e1110 */
[----:B------:R-:W5:Y:S02]  /*25c0*/  SYNCS.PHASECHK.TRANS64.TRYWAIT P0, [R3+URZ+0x80], R2 ;  /* 0x00008002030075a7 */ /* 0x000f6400080011ff */
[----:B----45:R-:W-:Y:S05]  /*25d0*/  @!P0 BRA `(.L_x_42) ;  /* 0x0000002c00f08947 */ /* 0x030fea0003800000 */
.L_x_86:
[C---:B------:R-:W-:Y:S01]  /*25e0*/  LEA R2, R6.reuse, UR12, 0x4 ;  /* 0x0000000c06027c11 */ /* 0x040fe2000f8e20ff */
[----:B------:R-:W-:-:S05]  /*25f0*/  VIADD R6, R6, 0x1 ;  /* 0x0000000106067836 */ /* 0x000fca0000000000 */
[----:B------:R-:W5:Y:S01]  /*2600*/  LDS R2, [R2+0x3641c] ;  /* 0x03641c0002027984 */ /* 0x000f620000000800 */
[C---:B--2---:R-:W-:Y:S01]  /*2610*/  ISETP.NE.AND P1, PT, R6.reuse, 0x2, PT ;  /* 0x000000020600780c */ /* 0x044fe20003f25270 */
[----:B------:R2:W-:Y:S06]  /*2620*/  MEMBAR.ALL.CTA ;  /* 0x0000000000007992 */ /* 0x0005ec0000008000 */
[----:B--2---:R-:W2:Y:S01]  /*2630*/  FENCE.VIEW.ASYNC.S ;  /* 0x00000000000073c6 */ /* 0x004ea20000000000 */
[----:B------:R-:W-:Y:S02]  /*2640*/  SEL R4, RZ, 0x1, P1 ;  /* 0x00000001ff047807 */ /* 0x000fe40000800000 */
[----:B------:R-:W-:-:S02]  /*2650*/  SEL R6, R6, RZ, P1 ;  /* 0x000000ff06067207 */ /* 0x000fc40000800000 */
[----:B------:R-:W-:Y:S01]  /*2660*/  LOP3.LUT R5, R5, R4, RZ, 0x3c, !PT ;  /* 0x0000000405057212 */ /* 0x000fe200078e3cff */
[----:B--2---:R2:W-:Y:S01]  /*2670*/  SYNCS.ARRIVE.TRANS64.ART0 RZ, [R3+URZ+0x90], R0 ;  /* 0x0000900003ff79a7 */ /* 0x0045e200085000ff */
[----:B-----5:R-:W-:-:S13]  /*2680*/  ISETP.NE.AND P0, PT, R2, 0x1, PT ;  /* 0x000000010200780c */ /* 0x020fda0003f05270 */
[----:B--2---:R-:W-:Y:S05]  /*2690*/  @!P0 BRA `(.L_x_43) ;  /* 0xfffffff800848947 */ /* 0x004fea000383ffff */
[----:B------:R-:W-:-:S06]  /*26a0*/  UIADD3 UR35, UPT, UPT, UR35, 0x1, URZ ;  /* 0x0000000123237890 */ /* 0x000fcc000fffe0ff */
[----:B------:R-:W-:Y:S02]  /*26b0*/  MOV R2, UR35 ;  /* 0x0000002300027c02 */ /* 0x000fe40008000f00 */
.L_x_36:
[----:B------:R-:W-:-:S09]  /*26c0*/  UISETP.NE.AND UP0, UPT, UR15, URZ, UPT ;  /* 0x000000ff0f00728c */ /* 0x000fd2000bf05270 */
[----:B------:R-:W-:Y:S05]  /*26d0*/  BRA.U UP0, `(.L_x_34) ;  /* 0x0000000100207547 */ /* 0x000fea000b800000 */
[----:B------:R-:W-:-:S04]  /*26e0*/  ISETP.NE.AND P0, PT, R2, 0x2, PT ;  /* 0x000000020200780c */ /* 0x000fc80003f05270 */
[----:B------:R-:W-:Y:S02]  /*26f0*/  SEL R0, RZ, 0x1, P0 ;  /* 0x00000001ff007807 */ /* 0x000fe40000000000 */
[----:B------:R-:W-:Y:S02]  /*2700*/  SEL R2, R2, RZ, P0 ;  /* 0x000000ff02027207 */ /* 0x000fe40000000000 */
[----:B------:R-:W-:Y:S02]  /*2710*/  LOP3.LUT R0, R7, R0, RZ, 0x3c, !PT ;  /* 0x0000000007007212 */ /* 0x000fe400078e3cff */
[----:B------:R-:W-:-:S03]  /*2720*/  LEA R2, R2, UR12, 0x3 ;  /* 0x0000000c02027c11 */ /* 0x000fc6000f8e18ff */
[----:B------:R-:W-:-:S04]  /*2730*/  IMAD.U32 R4, R0, -0x80000000, RZ ;  /* 0x8000000000047824 */ /* 0x000fc800078e00ff */
[----:B------:R-:W2:Y:S02]  /*2740*/  SYNCS.PHASECHK.TRANS64.TRYWAIT P0, [R2+URZ+0x70], R4 ;  /* 0x00007004020075a7 */ /* 0x000ea400080011ff */
[----:B--2---:R-:W-:Y:S05]  /*2750*/  @!P0 BRA `(.L_x_44) ;  /* 0x0000002c00ac8947 */ /* 0x004fea0003800000 */
.L_x_34:
[----:B------:R-:W-:-:S13]  /*2760*/  ISETP.GT.AND P0, PT, R75, 0x3, PT ;  /* 0x000000034b00780c */ /* 0x000fda0003f04270 */
[----:B-1----:R-:W-:Y:S05]  /*2770*/  @P0 EXIT ;  /* 0x000000000000094d */ /* 0x002fea0003800000 */
[----:B------:R-:W-:-:S13]  /*2780*/  ISETP.NE.AND P0, PT, R75, RZ, PT ;  /* 0x000000ff4b00720c */ /* 0x000fda0003f05270 */
[----:B------:R-:W-:Y:S05]  /*2790*/  @P0 BRA `(.L_x_45) ;  /* 0x0000000000b80947 */ /* 0x000fea0003800000 */
[----:B------:R-:W1:Y:S01]  /*27a0*/  S2UR UR5, SR_CgaCtaId ;  /* 0x00000000000579c3 */ /* 0x000e620000008800 */
[----:B------:R-:W-:Y:S01]  /*27b0*/  NOP ;  /* 0x0000000000007918 */ /* 0x000fe20000000000 */
[----:B------:R-:W-:Y:S02]  /*27c0*/  UMOV UR4, 0x40 ;  /* 0x0000004000047882 */ /* 0x000fe40000000000 */
[----:B-1----:R-:W-:-:S09]  /*27d0*/  ULEA UR4, UR5, UR4, 0x18 ;  /* 0x0000000405047291 */ /* 0x002fd2000f8ec0ff */
[----:B----4-:R-:W1:Y:S01]  /*27e0*/  LDS.U8 R0, [UR4] ;  /* 0x00000004ff007984 */ /* 0x010e620008000000 */
[----:B------:R-:W-:Y:S02]  /*27f0*/  UMOV UR4, 0x400 ;  /* 0x0000040000047882 */ /* 0x000fe40000000000 */
[----:B------:R-:W-:Y:S01]  /*2800*/  ULEA UR4, UR5, UR4, 0x18 ;  /* 0x0000000405047291 */ /* 0x000fe2000f8ec0ff */
[----:B-1----:R-:W-:-:S13]  /*2810*/  ISETP.NE.AND P0, PT, R0, RZ, PT ;  /* 0x000000ff0000720c */ /* 0x002fda0003f05270 */
[----:B------:R-:W-:Y:S05]  /*2820*/  @P0 BRA `(.L_x_46) ;  /* 0x00000000007c0947 */ /* 0x000fea0003800000 */
[----:B------:R-:W-:-:S13]  /*2830*/  ELECT P0, URZ, PT ;  /* 0x0000000000ff782f */ /* 0x000fda0003800000 */
[----:B------:R-:W-:Y:S05]  /*2840*/  @!P0 BRA `(.L_x_47) ;  /* 0x0000000000848947 */ /* 0x000fea0003800000 */
[----:B------:R-:W-:-:S05]  /*2850*/  UMOV UR6, 0x10 ;  /* 0x0000001000067882 */ /* 0x000fca0000000000 */
[----:B------:R-:W-:Y:S04]  /*2860*/  DEPBAR.LE SB1, 0x36 ;  /* 0x00009d800000791a */ /* 0x000fe80000000000 */
[----:B------:R-:W1:Y:S02]  /*2870*/  UTCATOMSWS.FIND_AND_SET.ALIGN UP0, UR6, UR6 ;  /* 0x00000006000675e3 */ /* 0x000e640008000800 */
[----:B-1----:R-:W-:Y:S01]  /*2880*/  PLOP3.LUT P0, PT, PT, PT, UP0, 0x80, 0x8 ;  /* 0x000000000008781c */ /* 0x002fe20003f0f008 */
[----:B--2---:R-:W-:-:S03]  /*2890*/  IMAD.U32 R3, RZ, RZ, UR6 ;  /* 0x00000006ff037e24 */ /* 0x004fc6000f8e00ff */
[----:B------:R-:W-:-:S04]  /*28a0*/  SEL R0, RZ, 0xffffffff, !P0 ;  /* 0xffffffffff007807 */ /* 0x000fc80004000000 */
[----:B------:R-:W-:-:S13]  /*28b0*/  ISETP.NE.AND P0, PT, R0, RZ, PT ;  /* 0x000000ff0000720c */ /* 0x000fda0003f05270 */
[----:B------:R-:W-:Y:S05]  /*28c0*/  @P0 BRA `(.L_x_48) ;  /* 0x0000000000240947 */ /* 0x000fea0003800000 */
.L_x_49:
[----:B------:R-:W-:Y:S05]  /*28d0*/  NANOSLEEP 0x64 ;  /* 0x000000640000795d */ /* 0x000fea0003800000 */
[----:B------:R-:W-:-:S05]  /*28e0*/  UMOV UR6, 0x10 ;  /* 0x0000001000067882 */ /* 0x000fca0000000000 */
[----:B------:R-:W-:Y:S04]  /*28f0*/  DEPBAR.LE SB1, 0x36 ;  /* 0x00009d800000791a */ /* 0x000fe80000000000 */
[----:B------:R-:W1:Y:S02]  /*2900*/  UTCATOMSWS.FIND_AND_SET.ALIGN UP0, UR6, UR6 ;  /* 0x00000006000675e3 */ /* 0x000e640008000800 */
[----:B-1----:R-:W-:Y:S01]  /*2910*/  PLOP3.LUT P0, PT, PT, PT, UP0, 0x80, 0x8 ;  /* 0x000000000008781c */ /* 0x002fe20003f0f008 */
[----:B------:R-:W-:-:S03]  /*2920*/  IMAD.U32 R3, RZ, RZ, UR6 ;  /* 0x00000006ff037e24 */ /* 0x000fc6000f8e00ff */
[----:B------:R-:W-:-:S04]  /*2930*/  SEL R0, RZ, 0xffffffff, !P0 ;  /* 0xffffffffff007807 */ /* 0x000fc80004000000 */
[----:B------:R-:W-:-:S13]  /*2940*/  ISETP.NE.AND P0, PT, R0, RZ, PT ;  /* 0x000000ff0000720c */ /* 0x000fda0003f05270 */
[----:B------:R-:W-:Y:S05]  /*2950*/  @!P0 BRA `(.L_x_49) ;  /* 0xfffffffc00dc8947 */ /* 0x000fea000383ffff */
.L_x_48:
[C---:B------:R-:W-:Y:S01]  /*2960*/  R2UR UR7, R3.reuse ;  /* 0x00000000030772ca */ /* 0x040fe200000e0000 */
[----:B------:R-:W-:Y:S01]  /*2970*/  IMAD.MOV.U32 R0, RZ, RZ, 0xffff ;  /* 0x0000ffffff007424 */ /* 0x000fe200078e00ff */
[----:B------:R-:W-:Y:S02]  /*2980*/  UMOV UR6, 0x50 ;  /* 0x0000005000067882 */ /* 0x000fe40000000000 */
[----:B------:R-:W-:Y:S02]  /*2990*/  ULEA UR6, UR5, UR6, 0x18 ;  /* 0x0000000605067291 */ /* 0x000fe4000f8ec0ff */
[----:B------:R-:W-:Y:S01]  /*29a0*/  SHF.L.U32 R0, R0, R3, RZ ;  /* 0x0000000300007219 */ /* 0x000fe200000006ff */
[----:B------:R-:W-:-:S06]  /*29b0*/  IMAD.SHL.U32 R3, R3, 0x20, RZ ;  /* 0x0000002003037824 */ /* 0x000fcc00078e00ff */
[----:B------:R-:W-:-:S04]  /*29c0*/  UIADD3 UR7, UPT, UPT, UR7, 0x10, URZ ;  /* 0x0000001007077890 */ /* 0x000fc8000fffe0ff */
[----:B------:R-:W-:-:S06]  /*29d0*/  USHF.L.U32 UR7, UR14, UR7, URZ ;  /* 0x000000070e077299 */ /* 0x000fcc00080006ff */
[----:B------:R-:W-:-:S05]  /*29e0*/  LOP3.LUT R0, R0, UR7, RZ, 0xfc, !PT ;  /* 0x0000000700007c12 */ /* 0x000fca000f8efcff */
[----:B------:R1:W-:Y:S04]  /*29f0*/  ATOMS.OR RZ, [UR6], R0 ;  /* 0x00000000ffff798c */ /* 0x0003e8000b000006 */
[----:B------:R1:W-:Y:S01]  /*2a00*/  STS [UR4+0xa8], R3 ;  /* 0x0000a803ff007988 */ /* 0x0003e20008000804 */
[----:B------:R-:W-:Y:S05]  /*2a10*/  BRA `(.L_x_47) ;  /* 0x0000000000107947 */ /* 0x000fea0003800000 */
.L_x_46:
[----:B------:R-:W-:Y:S02]  /*2a20*/  MOV R0, 0xffffffff ;  /* 0xffffffff00007802 */ /* 0x000fe40000000f00 */
[----:B--2---:R-:W-:-:S03]  /*2a30*/  MOV R2, 0x2a60 ;  /* 0x00002a6000027802 */ /* 0x004fc60000000f00 */
[----:B------:R1:W-:Y:S04]  /*2a40*/  STS [UR4+0xa8], R0 ;  /* 0x0000a800ff007988 */ /* 0x0003e80008000804 */
[----:B-1-3--:R-:W-:Y:S05]  /*2a50*/  CALL.REL.NOINC `($__internal_1_$__cuda_sm10x_tcgen05_guardrail_trap_phase_invalid_during_alloc) ;  /* 0x0000002c00587944 */ /* 0x00afea0003c00000 */
.L_x_47:
[----:B------:R-:W-:Y:S05]  /*2a60*/  WARPSYNC.ALL ;  /* 0x0000000000007948 */ /* 0x000fea0003800000 */
[----:B------:R-:W-:Y:S01]  /*2a70*/  NOP ;  /* 0x0000000000007918 */ /* 0x000fe20000000000 */
.L_x_45:
[----:B------:R-:W5:Y:S08]  /*2a80*/  S2UR UR4, SR_CgaCtaId ;  /* 0x00000000000479c3 */ /* 0x000f700000008800 */
[----:B------:R-:W-:Y:S06]  /*2a90*/  BAR.SYNC.DEFER_BLOCKING 0x3, 0xa0 ;  /* 0x00c2800000007b1d */ /* 0x000fec0000010000 */
[----:B------:R-:W-:-:S02]  /*2aa0*/  UMOV UR5, 0x400 ;  /* 0x0000040000057882 */ /* 0x000fc40000000000 */
[----:B-----5:R-:W-:-:S06]  /*2ab0*/  ULEA UR4, UR4, UR5, 0x18 ;  /* 0x0000000504047291 */ /* 0x020fcc000f8ec0ff */
[----:B-12-4-:R-:W-:-:S05]  /*2ac0*/  MOV R3, UR4 ;  /* 0x0000000400037c02 */ /* 0x016fca0008000f00 */
[----:B------:R1:W2:Y:S01]  /*2ad0*/  LDS R74, [R3+0xa8] ;  /* 0x0000a800034a7984 */ /* 0x0002a20000000800 */
[----:B------:R-:W4:Y:S02]  /*2ae0*/  SYNCS.PHASECHK.TRANS64.TRYWAIT P0, [R3+URZ+0x80], RZ ;  /* 0x000080ff030075a7 */ /* 0x000f2400080011ff */
[----:B-12-4-:R-:W-:Y:S05]  /*2af0*/  @!P0 BRA `(.L_x_50) ;  /* 0x0000002800dc8947 */ /* 0x016fea0003800000 */
.L_x_88:
[----:B------:R-:W2:Y:S01]  /*2b00*/  LDS.128 R52, [R3+0x36410] ;  /* 0x0364100003347984 */ /* 0x000ea20000000c00 */
[----:B------:R-:W-:Y:S01]  /*2b10*/  HFMA2 R0, -RZ, RZ, 0, 5.9604644775390625e-08 ;  /* 0x00000001ff007431 */ /* 0x000fe200000001ff */
[----:B------:R4:W-:Y:S06]  /*2b20*/  MEMBAR.ALL.CTA ;  /* 0x0000000000007992 */ /* 0x0009ec0000008000 */
[----:B----4-:R-:W4:Y:S02]  /*2b30*/  FENCE.VIEW.ASYNC.S ;  /* 0x00000000000073c6 */ /* 0x010f240000000000 */
[----:B----4-:R4:W-:Y:S01]  /*2b40*/  SYNCS.ARRIVE.TRANS64.ART0 RZ, [R3+URZ+0x90], R0 ;  /* 0x0000900003ff79a7 */ /* 0x0109e200085000ff */
[----:B--2---:R-:W-:-:S13]  /*2b50*/  ISETP.NE.AND P0, PT, R55, 0x1, PT ;  /* 0x000000013700780c */ /* 0x004fda0003f05270 */
[----:B----4-:R-:W-:Y:S05]  /*2b60*/  @P0 BRA `(.L_x_51) ;  /* 0x0000002000a80947 */ /* 0x010fea0003800000 */
[----:B------:R-:W-:Y:S01]  /*2b70*/  IMAD.SHL.U32 R4, R58, 0x80, RZ ;  /* 0x000000803a047824 */ /* 0x000fe200078e00ff */
[----:B------:R-:W-:Y:S01]  /*2b80*/  SHF.R.U32.HI R63, RZ, 0x5, R58 ;  /* 0x00000005ff3f7819 */ /* 0x000fe2000001163a */
[----:B------:R-:W2:Y:S01]  /*2b90*/  S2UR UR8, SR_CgaCtaId ;  /* 0x00000000000879c3 */ /* 0x000ea20000008800 */
[----:B------:R-:W4:Y:S01]  /*2ba0*/  S2R R56, SR_LANEID ;  /* 0x0000000000387919 */ /* 0x000f220000000000 */
[----:B------:R-:W-:Y:S01]  /*2bb0*/  IMAD R73, R75, 0x4, R3 ;  /* 0x000000044b497824 */ /* 0x000fe200078e0203 */
[----:B------:R-:W-:Y:S01]  /*2bc0*/  LOP3.LUT R4, R4, 0xf80, RZ, 0xc0, !PT ;  /* 0x00000f8004047812 */ /* 0x000fe200078ec0ff */
[----:B------:R-:W-:Y:S01]  /*2bd0*/  IMAD.MOV.U32 R62, RZ, RZ, 0x1 ;  /* 0x00000001ff3e7424 */ /* 0x000fe200078e00ff */
[----:B------:R-:W-:Y:S01]  /*2be0*/  CS2R R60, SRZ ;  /* 0x00000000003c7805 */ /* 0x000fe2000001ff00 */
[----:B------:R-:W-:Y:S01]  /*2bf0*/  IMAD.MOV.U32 R59, RZ, RZ, RZ ;  /* 0x000000ffff3b7224 */ /* 0x000fe200078e00ff */
[----:B------:R-:W-:Y:S01]  /*2c00*/  UMOV UR9, 0x400 ;  /* 0x0000040000097882 */ /* 0x000fe20000000000 */
[----:B------:R-:W-:Y:S01]  /*2c10*/  IMAD R4, R63, 0x1000, R4 ;  /* 0x000010003f047824 */ /* 0x000fe200078e0204 */
[----:B------:R-:W1:Y:S03]  /*2c20*/  LDCU.64 UR10, c[0x0][0x348] ;  /* 0x00006900ff0a77ac */ /* 0x000e660008000a00 */
[----:B------:R-:W-:-:S04]  /*2c30*/  IMAD.IADD R4, R3, 0x1, R4 ;  /* 0x0000000103047824 */ /* 0x000fc800078e0204 */
[C---:B------:R-:W-:Y:S02]  /*2c40*/  VIADD R2, R4.reuse, 0x400 ;  /* 0x0000040004027836 */ /* 0x040fe40000000000 */
[C---:B------:R-:W-:Y:S02]  /*2c50*/  VIADD R5, R4.reuse, 0x430 ;  /* 0x0000043004057836 */ /* 0x040fe40000000000 */
[C---:B------:R-:W-:Y:S01]  /*2c60*/  VIADD R6, R4.reuse, 0x420 ;  /* 0x0000042004067836 */ /* 0x040fe20000000000 */
[----:B------:R-:W-:Y:S01]  /*2c70*/  SHF.R.U32.HI R69, RZ, 0x3, R2 ;  /* 0x00000003ff457819 */ /* 0x000fe20000011602 */
[----:B------:R-:W-:Y:S01]  /*2c80*/  VIADD R7, R4, 0x410 ;  /* 0x0000041004077836 */ /* 0x000fe20000000000 */
[----:B------:R-:W-:Y:S01]  /*2c90*/  SHF.R.U32.HI R72, RZ, 0x3, R5 ;  /* 0x00000003ff487819 */ /* 0x000fe20000011605 */
[----:B--2---:R-:W-:Y:S01]  /*2ca0*/  ULEA UR7, UR8, UR9, 0x18 ;  /* 0x0000000908077291 */ /* 0x004fe2000f8ec0ff */
[----:B------:R-:W-:Y:S02]  /*2cb0*/  LOP3.LUT R69, R2, 0x70, R69, 0x78, !PT ;  /* 0x0000007002457812 */ /* 0x000fe400078e7845 */
[----:B------:R-:W-:-:S02]  /*2cc0*/  LOP3.LUT R2, R58, 0x1f, RZ, 0xc0, !PT ;  /* 0x0000001f3a027812 */ /* 0x000fc400078ec0ff */
[----:B------:R-:W-:Y:S01]  /*2cd0*/  LOP3.LUT R72, R5, 0x70, R72, 0x78, !PT ;  /* 0x0000007005487812 */ /* 0x000fe200078e7848 */
[----:B------:R-:W-:Y:S01]  /*2ce0*/  VIADD R5, R4, 0x470 ;  /* 0x0000047004057836 */ /* 0x000fe20000000000 */
[----:B------:R-:W-:Y:S01]  /*2cf0*/  SHF.R.U32.HI R71, RZ, 0x3, R6 ;  /* 0x00000003ff477819 */ /* 0x000fe20000011606 */
[C---:B------:R-:W-:Y:S01]  /*2d00*/  IMAD R2, R63.reuse, 0x20, R2 ;  /* 0x000000203f027824 */ /* 0x040fe200078e0202 */
[----:B------:R-:W-:Y:S01]  /*2d10*/  SHF.R.U32.HI R70, RZ, 0x3, R7 ;  /* 0x00000003ff467819 */ /* 0x000fe20000011607 */
[----:B------:R-:W-:Y:S01]  /*2d20*/  IMAD R63, R63, 0x200000, R74 ;  /* 0x002000003f3f7824 */ /* 0x000fe200078e024a */
[----:B------:R-:W-:Y:S01]  /*2d30*/  SHF.R.U32.HI R68, RZ, 0x3, R5 ;  /* 0x00000003ff447819 */ /* 0x000fe20000011605 */
[----:B------:R-:W-:Y:S01]  /*2d40*/  IMAD.SHL.U32 R2, R2, 0x20, RZ ;  /* 0x0000002002027824 */ /* 0x000fe200078e00ff */
[----:B------:R-:W-:Y:S01]  /*2d50*/  LOP3.LUT R71, R6, 0x70, R71, 0x78, !PT ;  /* 0x0000007006477812 */ /* 0x000fe200078e7847 */
[C---:B------:R-:W-:Y:S01]  /*2d60*/  VIADD R6, R4.reuse, 0x460 ;  /* 0x0000046004067836 */ /* 0x040fe20000000000 */
[----:B------:R-:W-:Y:S01]  /*2d70*/  LOP3.LUT R68, R5, 0x70, R68, 0x78, !PT ;  /* 0x0000007005447812 */ /* 0x000fe200078e7844 */
[----:B------:R-:W-:Y:S01]  /*2d80*/  VIADD R5, R4, 0x450 ;  /* 0x0000045004057836 */ /* 0x000fe20000000000 */
[----:B------:R-:W-:Y:S01]  /*2d90*/  LOP3.LUT R2, R2, 0xffff, RZ, 0xc0, !PT ;  /* 0x0000ffff02027812 */ /* 0x000fe200078ec0ff */
[----:B------:R-:W-:Y:S01]  /*2da0*/  VIADD R4, R4, 0x440 ;  /* 0x0000044004047836 */ /* 0x000fe20000000000 */
[----:B------:R-:W-:-:S02]  /*2db0*/  SHF.R.U32.HI R67, RZ, 0x3, R6 ;  /* 0x00000003ff437819 */ /* 0x000fc40000011606 */
[----:B------:R-:W-:Y:S02]  /*2dc0*/  SHF.R.U32.HI R64, RZ, 0x1, R2 ;  /* 0x00000001ff407819 */ /* 0x000fe40000011602 */
[----:B------:R-:W-:Y:S02]  /*2dd0*/  SHF.R.U32.HI R66, RZ, 0x3, R5 ;  /* 0x00000003ff427819 */ /* 0x000fe40000011605 */
[----:B------:R-:W-:Y:S02]  /*2de0*/  LOP3.LUT R64, R64, 0xffff, RZ, 0xc0, !PT ;  /* 0x0000ffff40407812 */ /* 0x000fe400078ec0ff */
[----:B------:R-:W-:Y:S02]  /*2df0*/  SHF.R.U32.HI R65, RZ, 0x3, R4 ;  /* 0x00000003ff417819 */ /* 0x000fe40000011604 */
[----:B------:R-:W-:Y:S01]  /*2e00*/  LOP3.LUT R70, R7, 0x70, R70, 0x78, !PT ;  /* 0x0000007007467812 */ /* 0x000fe200078e7846 */
[----:B------:R-:W-:Y:S01]  /*2e10*/  IMAD.IADD R64, R3, 0x1, R64 ;  /* 0x0000000103407824 */ /* 0x000fe200078e0240 */
[----:B------:R-:W-:-:S02]  /*2e20*/  LOP3.LUT R67, R6, 0x70, R67, 0x78, !PT ;  /* 0x0000007006437812 */ /* 0x000fc400078e7843 */
[----:B------:R-:W-:Y:S02]  /*2e30*/  LOP3.LUT R66, R5, 0x70, R66, 0x78, !PT ;  /* 0x0000007005427812 */ /* 0x000fe400078e7842 */
[----:B-1--4-:R-:W-:-:S07]  /*2e40*/  LOP3.LUT R65, R4, 0x70, R65, 0x78, !PT ;  /* 0x0000007004417812 */ /* 0x012fce00078e7841 */
.L_x_63:
[----:B-1--4-:R-:W1:Y:S01]  /*2e50*/  LDC.64 R8, c[0x0][0x750] ;  /* 0x0001d400ff087b82 */ /* 0x012e620000000a00 */
[----:B------:R-:W-:-:S04]  /*2e60*/  IMAD.SHL.U32 R77, R52, 0x80, RZ ;  /* 0x00000080344d7824 */ /* 0x000fc800078e00ff */
[----:B------:R-:W-:-:S03]  /*2e70*/  IMAD.IADD R7, R77, 0x1, R58 ;  /* 0x000000014d077824 */ /* 0x000fc600078e023a */
[----:B------:R-:W2:Y:S01]  /*2e80*/  LDC.64 R4, c[0x0][0x758] ;  /* 0x0001d600ff047b82 */ /* 0x000ea20000000a00 */
[----:B------:R-:W-:Y:S01]  /*2e90*/  LEA R52, R60, R3, 0x3 ;  /* 0x000000033c347211 */ /* 0x000fe200078e18ff */
[----:B-1----:R-:W-:-:S05]  /*2ea0*/  IMAD.WIDE R8, R54, 0x4, R8 ;  /* 0x0000000436087825 */ /* 0x002fca00078e0208 */
[----:B------:R1:W5:Y:S01]  /*2eb0*/  LDG.E R76, desc[UR22][R8.64] ;  /* 0x00000016084c7981 */ /* 0x000362000c1e1900 */
[----:B--2---:R-:W-:Y:S01]  /*2ec0*/  IMAD.WIDE R6, R7, 0x4, R4 ;  /* 0x0000000407067825 */ /* 0x004fe200078e0204 */
[----:B------:R-:W-:-:S04]  /*2ed0*/  SHF.L.U32 R5, R59, 0x1f, RZ ;  /* 0x0000001f3b057819 */ /* 0x000fc800000006ff */
[----:B------:R1:W5:Y:S01]  /*2ee0*/  LDG.E R55, desc[UR22][R6.64] ;  /* 0x0000001606377981 */ /* 0x000362000c1e1900 */
[----:B------:R-:W2:Y:S01]  /*2ef0*/  SYNCS.PHASECHK.TRANS64.TRYWAIT P1, [R52+URZ+0x60], R5 ;  /* 0x00006005340075a7 */ /* 0x000ea200080211ff */
[----:B------:R-:W-:Y:S02]  /*2f00*/  PLOP3.LUT P0, PT, PT, PT, PT, 0x80, 0x8 ;  /* 0x000000000008781c */ /* 0x000fe40003f0f070 */
[----:B---3--:R-:W-:Y:S01]  /*2f10*/  ISETP.NE.AND P2, PT, R75, RZ, PT ;  /* 0x000000ff4b00720c */ /* 0x008fe20003f45270 */
[----:B-12---:R-:W-:-:S12]  /*2f20*/  @!P1 BRA `(.L_x_52) ;  /* 0x0000002400e49947 */ /* 0x006fd80003800000 */
.L_x_90:
[----:B------:R-:W-:Y:S02]  /*2f30*/  HFMA2 R80, -RZ, RZ, 0, 0 ;  /* 0x00000000ff507431 */ /* 0x000fe400000001ff */
[--C-:B------:R-:W-:Y:S01]  /*2f40*/  IMAD.MOV.U32 R57, RZ, RZ, R54.reuse ;  /* 0x000000ffff397224 */ /* 0x100fe200078e0036 */
[----:B------:R-:W-:Y:S01]  /*2f50*/  SHF.R.S32.HI R2, RZ, 0x1f, R54 ;  /* 0x0000001fff027819 */ /* 0x000fe20000011436 */
[----:B------:R-:W-:Y:S01]  /*2f60*/  IMAD R54, R60, 0x80, R63 ;  /* 0x000000803c367824 */ /* 0x000fe200078e023f */
[----:B------:R-:W-:-:S07]  /*2f70*/  MOV R78, RZ ;  /* 0x000000ff004e7202 */ /* 0x000fce0000000f00 */
.L_x_58:
[----:B------:R-:W-:Y:S01]  /*2f80*/  SHF.L.U32 R79, R80, 0x5, RZ ;  /* 0x00000005504f7819 */ /* 0x000fe200000006ff */
[----:B------:R-:W-:Y:S05]  /*2f90*/  WARPSYNC.ALL ;  /* 0x0000000000007948 */ /* 0x000fea0003800000 */
[----:B------:R-:W-:Y:S01]  /*2fa0*/  NOP ;  /* 0x0000000000007918 */ /* 0x000fe20000000000 */
[----:B------:R-:W-:Y:S01]  /*2fb0*/  IADD3 R4, PT, PT, R54, R79, RZ ;  /* 0x0000004f36047210 */ /* 0x000fe20007ffe0ff */
[----:B------:R-:W-:Y:S01]  /*2fc0*/  BSSY.RECONVERGENT B0, `(.L_x_53) ;  /* 0x0000083000007945 */ /* 0x000fe20003800200 */
[----:B------:R-:W-:Y:S02]  /*2fd0*/  PLOP3.LUT P3, PT, P0, PT, PT, 0x80, 0x8 ;  /* 0x000000000008781c */ /* 0x000fe4000076f070 */
[----:B------:R-:W-:-:S13]  /*2fe0*/  R2UR UR4, R4 ;  /* 0x00000000040472ca */ /* 0x000fda00000e0000 */
[----:B------:R-:W2:Y:S01]  /*2ff0*/  LDTM.x32 R12, tmem[UR4+0x20] ;  /* 0x00002004000c79ee */ /* 0x000ea200082c0000 */
[----:B------:R-:W-:Y:S01]  /*3000*/  R2UR UR4, R4 ;  /* 0x00000000040472ca */ /* 0x000fe200000e0000 */
[C---:B--2--5:R-:W-:Y:S01]  /*3010*/  FMUL R81, R76.reuse, R12 ;  /* 0x0000000c4c517220 */ /* 0x064fe20000400000 */
[C---:B------:R-:W-:Y:S01]  /*3020*/  FMUL R82, R76.reuse, R13 ;  /* 0x0000000d4c527220 */ /* 0x040fe20000400000 */
        /* <DEDUP_REMOVED lines=23> */
[----:B-1----:R-:W1:Y:S01]  /*31a0*/  LDTM.x32 R4, tmem[UR4] ;  /* 0x00000004000479ee */ /* 0x002e6200082c0000 */
[C---:B------:R-:W-:Y:S01]  /*31b0*/  FMUL R106, R76.reuse, R37 ;  /* 0x000000254c6a7220 */ /* 0x040fe20000400000 */
[C---:B------:R-:W-:Y:S01]  /*31c0*/  FMUL R107, R76.reuse, R38 ;  /* 0x000000264c6b7220 */ /* 0x040fe20000400000 */
[----:B------:R-:W-:Y:S01]  /*31d0*/  FMUL R108, R76, R39 ;  /* 0x000000274c6c7220 */ /* 0x000fe20000400000 */
[----:B------:R-:W-:Y:S01]  /*31e0*/  F2FP.BF16.F32.PACK_AB R39, R88, R87 ;  /* 0x000000575827723e */ /* 0x000fe200000010ff */
[----:B------:R-:W-:Y:S01]  /*31f0*/  FMUL R40, R76, R40 ;  /* 0x000000284c287220 */ /* 0x000fe20000400000 */
[----:B------:R-:W-:Y:S01]  /*3200*/  F2FP.BF16.F32.PACK_AB R38, R86, R85 ;  /* 0x000000555626723e */ /* 0x000fe200000010ff */
[----:B------:R-:W-:Y:S01]  /*3210*/  FMUL R41, R76, R41 ;  /* 0x000000294c297220 */ /* 0x000fe20000400000 */
[----:B------:R-:W-:Y:S01]  /*3220*/  F2FP.BF16.F32.PACK_AB R37, R84, R83 ;  /* 0x000000535425723e */ /* 0x000fe200000010ff */
[----:B------:R-:W-:Y:S01]  /*3230*/  FMUL R42, R76, R42 ;  /* 0x0000002a4c2a7220 */ /* 0x000fe20000400000 */
[----:B------:R-:W-:Y:S01]  /*3240*/  F2FP.BF16.F32.PACK_AB R36, R82, R81 ;  /* 0x000000515224723e */ /* 0x000fe200000010ff */
[----:B------:R-:W-:Y:S01]  /*3250*/  FMUL R43, R76, R43 ;  /* 0x0000002b4c2b7220 */ /* 0x000fe20000400000 */
[----:B------:R-:W-:-:S02]  /*3260*/  F2FP.BF16.F32.PACK_AB R47, R96, R95 ;  /* 0x0000005f602f723e */ /* 0x000fc400000010ff */
[----:B------:R-:W-:Y:S01]  /*3270*/  F2FP.BF16.F32.PACK_AB R46, R94, R93 ;  /* 0x0000005d5e2e723e */ /* 0x000fe200000010ff */
[----:B------:R2:W-:Y:S01]  /*3280*/  STS.128 [R65], R36 ;  /* 0x0000002441007388 */ /* 0x0005e20000000c00 */
[----:B------:R-:W-:Y:S02]  /*3290*/  F2FP.BF16.F32.PACK_AB R45, R92, R91 ;  /* 0x0000005b5c2d723e */ /* 0x000fe400000010ff */
[----:B------:R-:W-:Y:S02]  /*32a0*/  F2FP.BF16.F32.PACK_AB R44, R90, R89 ;  /* 0x000000595a2c723e */ /* 0x000fe400000010ff */
[----:B------:R-:W-:Y:S02]  /*32b0*/  F2FP.BF16.F32.PACK_AB R51, R104, R103 ;  /* 0x000000676833723e */ /* 0x000fe400000010ff */
[----:B------:R-:W-:Y:S01]  /*32c0*/  F2FP.BF16.F32.PACK_AB R50, R102, R101 ;  /* 0x000000656632723e */ /* 0x000fe200000010ff */
[----:B------:R3:W-:Y:S01]  /*32d0*/  STS.128 [R66], R44 ;  /* 0x0000002c42007388 */ /* 0x0007e20000000c00 */
[----:B------:R-:W-:Y:S01]  /*32e0*/  F2FP.BF16.F32.PACK_AB R49, R100, R99 ;  /* 0x000000636431723e */ /* 0x000fe200000010ff */
[----:B-1----:R-:W-:Y:S01]  /*32f0*/  FMUL R109, R76, R4 ;  /* 0x000000044c6d7220 */ /* 0x002fe20000400000 */
[----:B------:R-:W-:Y:S01]  /*3300*/  F2FP.BF16.F32.PACK_AB R48, R98, R97 ;  /* 0x000000616230723e */ /* 0x000fe200000010ff */
[C---:B------:R-:W-:Y:S01]  /*3310*/  FMUL R110, R76.reuse, R5 ;  /* 0x000000054c6e7220 */ /* 0x040fe20000400000 */
[C---:B------:R-:W-:Y:S01]  /*3320*/  FMUL R111, R76.reuse, R6 ;  /* 0x000000064c6f7220 */ /* 0x040fe20000400000 */
[C---:B------:R-:W-:Y:S01]  /*3330*/  FMUL R112, R76.reuse, R7 ;  /* 0x000000074c707220 */ /* 0x040fe20000400000 */
[C---:B------:R-:W-:Y:S01]  /*3340*/  FMUL R113, R76.reuse, R8 ;  /* 0x000000084c717220 */ /* 0x040fe20000400000 */
[C---:B------:R-:W-:Y:S01]  /*3350*/  FMUL R114, R76.reuse, R9 ;  /* 0x000000094c727220 */ /* 0x040fe20000400000 */
[C---:B------:R-:W-:Y:S01]  /*3360*/  FMUL R115, R76.reuse, R10 ;  /* 0x0000000a4c737220 */ /* 0x040fe20000400000 */
[C---:B------:R-:W-:Y:S01]  /*3370*/  FMUL R116, R76.reuse, R11 ;  /* 0x0000000b4c747220 */ /* 0x040fe20000400000 */
[----:B------:R1:W-:Y:S01]  /*3380*/  STS.128 [R67], R48 ;  /* 0x0000003043007388 */ /* 0x0003e20000000c00 */
        /* <DEDUP_REMOVED lines=11> */
[C---:B--2---:R-:W-:Y:S01]  /*3440*/  FMUL R36, R76.reuse, R12 ;  /* 0x0000000c4c247220 */ /* 0x044fe20000400000 */
[C---:B------:R-:W-:Y:S01]  /*3450*/  FMUL R37, R76.reuse, R13 ;  /* 0x0000000d4c257220 */ /* 0x040fe20000400000 */
[C---:B------:R-:W-:Y:S01]  /*3460*/  FMUL R38, R76.reuse, R14 ;  /* 0x0000000e4c267220 */ /* 0x040fe20000400000 */
[C---:B------:R-:W-:Y:S01]  /*3470*/  FMUL R39, R76.reuse, R15 ;  /* 0x0000000f4c277220 */ /* 0x040fe20000400000 */
[----:B------:R-:W-:Y:S01]  /*3480*/  FMUL R35, R76, R35 ;  /* 0x000000234c237220 */ /* 0x000fe20000400000 */
[----:B------:R-:W-:-:S02]  /*3490*/  F2FP.BF16.F32.PACK_AB R7, R116, R115 ;  /* 0x000000737407723e */ /* 0x000fc400000010ff */
[----:B------:R-:W-:Y:S01]  /*34a0*/  F2FP.BF16.F32.PACK_AB R6, R114, R113 ;  /* 0x000000717206723e */ /* 0x000fe200000010ff */
[C---:B---3--:R-:W-:Y:S01]  /*34b0*/  FMUL R44, R76.reuse, R16 ;  /* 0x000000104c2c7220 */ /* 0x048fe20000400000 */
[C---:B------:R-:W-:Y:S01]  /*34c0*/  FMUL R45, R76.reuse, R17 ;  /* 0x000000114c2d7220 */ /* 0x040fe20000400000 */
[C---:B------:R-:W-:Y:S01]  /*34d0*/  FMUL R46, R76.reuse, R18 ;  /* 0x000000124c2e7220 */ /* 0x040fe20000400000 */
[----:B------:R-:W-:Y:S01]  /*34e0*/  FMUL R47, R76, R19 ;  /* 0x000000134c2f7220 */ /* 0x000fe20000400000 */
[----:B------:R-:W-:Y:S02]  /*34f0*/  F2FP.BF16.F32.PACK_AB R5, R112, R111 ;  /* 0x0000006f7005723e */ /* 0x000fe400000010ff */
[----:B------:R-:W-:Y:S02]  /*3500*/  F2FP.BF16.F32.PACK_AB R4, R110, R109 ;  /* 0x0000006d6e04723e */ /* 0x000fe400000010ff */
[----:B------:R-:W-:Y:S02]  /*3510*/  F2FP.BF16.F32.PACK_AB R11, R47, R46 ;  /* 0x0000002e2f0b723e */ /* 0x000fe400000010ff */
[----:B------:R-:W-:Y:S01]  /*3520*/  F2FP.BF16.F32.PACK_AB R10, R45, R44 ;  /* 0x0000002c2d0a723e */ /* 0x000fe200000010ff */
[C---:B-1----:R-:W-:Y:S01]  /*3530*/  FMUL R48, R76.reuse, R20 ;  /* 0x000000144c307220 */ /* 0x042fe20000400000 */
[C---:B------:R-:W-:Y:S01]  /*3540*/  FMUL R49, R76.reuse, R21 ;  /* 0x000000154c317220 */ /* 0x040fe20000400000 */
[C---:B------:R-:W-:Y:S01]  /*3550*/  FMUL R50, R76.reuse, R22 ;  /* 0x000000164c327220 */ /* 0x040fe20000400000 */
[----:B------:R-:W-:Y:S01]  /*3560*/  FMUL R51, R76, R23 ;  /* 0x000000174c337220 */ /* 0x000fe20000400000 */
[----:B------:R-:W-:-:S02]  /*3570*/  F2FP.BF16.F32.PACK_AB R23, R43, R42 ;  /* 0x0000002a2b17723e */ /* 0x000fc400000010ff */
[----:B------:R-:W-:Y:S02]  /*3580*/  F2FP.BF16.F32.PACK_AB R22, R41, R40 ;  /* 0x000000282916723e */ /* 0x000fe400000010ff */
[----:B------:R-:W-:Y:S02]  /*3590*/  F2FP.BF16.F32.PACK_AB R21, R108, R107 ;  /* 0x0000006b6c15723e */ /* 0x000fe400000010ff */
[----:B------:R-:W-:Y:S02]  /*35a0*/  F2FP.BF16.F32.PACK_AB R20, R106, R105 ;  /* 0x000000696a14723e */ /* 0x000fe400000010ff */
[----:B------:R-:W-:Y:S02]  /*35b0*/  F2FP.BF16.F32.PACK_AB R9, R39, R38 ;  /* 0x000000262709723e */ /* 0x000fe400000010ff */
[----:B------:R-:W-:Y:S01]  /*35c0*/  F2FP.BF16.F32.PACK_AB R8, R37, R36 ;  /* 0x000000242508723e */ /* 0x000fe200000010ff */
[----:B------:R1:W-:Y:S01]  /*35d0*/  STS.128 [R68], R20 ;  /* 0x0000001444007388 */ /* 0x0003e20000000c00 */
[----:B------:R-:W-:-:S02]  /*35e0*/  F2FP.BF16.F32.PACK_AB R15, R27, R26 ;  /* 0x0000001a1b0f723e */ /* 0x000fc400000010ff */
[----:B------:R-:W-:Y:S01]  /*35f0*/  F2FP.BF16.F32.PACK_AB R14, R25, R24 ;  /* 0x00000018190e723e */ /* 0x000fe200000010ff */
[----:B------:R1:W-:Y:S01]  /*3600*/  STS.128 [R69], R4 ;  /* 0x0000000445007388 */ /* 0x0003e20000000c00 */
[----:B------:R-:W-:Y:S02]  /*3610*/  F2FP.BF16.F32.PACK_AB R13, R51, R50 ;  /* 0x00000032330d723e */ /* 0x000fe400000010ff */
[----:B------:R-:W-:Y:S01]  /*3620*/  F2FP.BF16.F32.PACK_AB R12, R49, R48 ;  /* 0x00000030310c723e */ /* 0x000fe200000010ff */
[----:B------:R1:W-:Y:S01]  /*3630*/  STS.128 [R70], R8 ;  /* 0x0000000846007388 */ /* 0x0003e20000000c00 */
[----:B------:R-:W-:Y:S02]  /*3640*/  F2FP.BF16.F32.PACK_AB R19, R35, R34 ;  /* 0x000000222313723e */ /* 0x000fe400000010ff */
[----:B------:R-:W-:Y:S01]  /*3650*/  F2FP.BF16.F32.PACK_AB R18, R33, R32 ;  /* 0x000000202112723e */ /* 0x000fe200000010ff */
[----:B------:R1:W-:Y:S01]  /*3660*/  STS.128 [R71], R12 ;  /* 0x0000000c47007388 */ /* 0x0003e20000000c00 */
[----:B------:R-:W-:-:S02]  /*3670*/  F2FP.BF16.F32.PACK_AB R17, R31, R30 ;  /* 0x0000001e1f11723e */ /* 0x000fc400000010ff */
[----:B------:R-:W-:-:S05]  /*3680*/  F2FP.BF16.F32.PACK_AB R16, R29, R28 ;  /* 0x0000001c1d10723e */ /* 0x000fca00000010ff */
[----:B------:R1:W-:Y:S01]  /*3690*/  STS.128 [R72], R16 ;  /* 0x0000001048007388 */ /* 0x0003e20000000c00 */
[----:B------:R2:W-:Y:S06]  /*36a0*/  MEMBAR.ALL.CTA ;  /* 0x0000000000007992 */ /* 0x0005ec0000008000 */
[----:B--2---:R-:W2:Y:S02]  /*36b0*/  FENCE.VIEW.ASYNC.S ;  /* 0x00000000000073c6 */ /* 0x004ea40000000000 */
[----:B--2---:R-:W-:Y:S06]  /*36c0*/  BAR.SYNC.DEFER_BLOCKING 0x2, 0x80 ;  /* 0x0082000000007b1d */ /* 0x004fec0000010000 */
[----:B------:R-:W-:Y:S05]  /*36d0*/  @P2 BRA `(.L_x_54) ;  /* 0x0000000000442947 */ /* 0x000fea0003800000 */
[----:B------:R-:W-:Y:S01]  /*36e0*/  UIADD3 UR12, UP0, UPT, UR10, 0x240, URZ ;  /* 0x000002400a0c7890 */ /* 0x000fe2000ff1e0ff */
[----:B------:R-:W-:Y:S01]  /*36f0*/  PLOP3.LUT P0, PT, PT, PT, PT, 0x80, 0x8 ;  /* 0x000000000008781c */ /* 0x000fe20003f0f070 */
[----:B------:R-:W-:Y:S01]  /*3700*/  IMAD R79, R53, 0x80, R79 ;  /* 0x00000080354f7824 */ /* 0x000fe200078e024f */
[----:B-1----:R-:W-:Y:S01]  /*3710*/  IADD3 R4, PT, PT, R3, 0x400, RZ ;  /* 0x0000040003047810 */ /* 0x002fe20007ffe0ff */
[----:B------:R-:W-:-:S12]  /*3720*/  UIADD3.X UR13, UPT, UPT, URZ, UR11, URZ, UP0, !UPT ;  /* 0x0000000bff0d7290 */ /* 0x000fd800087fe4ff */
.L_x_55:
[----:B------:R-:W-:Y:S02]  /*3730*/  PLOP3.LUT P1, PT, P1, P0, PT, 0xf2, 0x2f ;  /* 0x00000000002f781c */ /* 0x000fe40000f21e72 */
[----:B------:R-:W-:-:S08]  /*3740*/  @P0 R2UR P1, UR6, R77 ;  /* 0x000000004d0602ca */ /* 0x000fd00000020000 */
[----:B------:R-:W-:Y:S02]  /*3750*/  PLOP3.LUT P1, PT, P1, P0, PT, 0xf2, 0x2f ;  /* 0x00000000002f781c */ /* 0x000fe40000f21e72 */
[----:B------:R-:W-:-:S08]  /*3760*/  @P0 R2UR.OR P1, UR5, R79 ;  /* 0x000000004f0502ca */ /* 0x000fd00000120000 */
[----:B------:R-:W-:Y:S02]  /*3770*/  PLOP3.LUT P1, PT, P1, P0, PT, 0xf2, 0x2f ;  /* 0x00000000002f781c */ /* 0x000fe40000f21e72 */
[----:B------:R-:W-:-:S08]  /*3780*/  @P0 R2UR.OR P1, UR4, R4 ;  /* 0x00000000040402ca */ /* 0x000fd00000120000 */
[----:B------:R-:W-:Y:S02]  /*3790*/  @P0 PLOP3.LUT P0, PT, P1, PT, PT, 0x80, 0x8 ;  /* 0x000000000008081c */ /* 0x000fe40000f0f070 */
[----:B------:R-:W-:-:S03]  /*37a0*/  PLOP3.LUT P1, PT, PT, PT, PT, 0x80, 0x8 ;  /* 0x000000000008781c */ /* 0x000fc60003f2f070 */
[----:B------:R1:W-:Y:S08]  /*37b0*/  UTMASTG.2D [UR4], [UR12], desc[URZ] ;  /* 0x0000ff040c0073b5 */ /* 0x0003f00008009000 */
[----:B-1----:R-:W-:Y:S05]  /*37c0*/  @P0 BRA.U.ANY `(.L_x_55) ;  /* 0xfffffffd00d80947 */ /* 0x002fea000393ffff */
[----:B------:R0:W-:Y:S01]  /*37d0*/  UTMACMDFLUSH ;  /* 0x00000000000079b7 */ /* 0x0001e20000000000 */
[----:B------:R-:W-:-:S04]  /*37e0*/  DEPBAR.LE SB0, 0x0 ;  /* 0x000080000000791a */ /* 0x000fc80000000000 */
.L_x_54:
[----:B------:R-:W-:Y:S05]  /*37f0*/  BSYNC.RECONVERGENT B0 ;  /* 0x0000000000007941 */ /* 0x000fea0003800200 */
.L_x_53:
[----:B------:R-:W-:Y:S01]  /*3800*/  FMUL R127, R109, -1.4426950216293334961 ;  /* 0xbfb8aa3b6d7f7820 */ /* 0x000fe20000400000 */
[----:B------:R-:W-:Y:S01]  /*3810*/  FMUL R126, R110, -1.4426950216293334961 ;  /* 0xbfb8aa3b6e7e7820 */ /* 0x000fe20000400000 */
[----:B------:R-:W-:Y:S01]  /*3820*/  FMUL R125, R111, -1.4426950216293334961 ;  /* 0xbfb8aa3b6f7d7820 */ /* 0x000fe20000400000 */
[----:B------:R-:W-:Y:S01]  /*3830*/  FMUL R124, R112, -1.4426950216293334961 ;  /* 0xbfb8aa3b707c7820 */ /* 0x000fe20000400000 */
[----:B-1----:R-:W-:Y:S01]  /*3840*/  FMUL R20, R47, -1.4426950216293334961 ;  /* 0xbfb8aa3b2f147820 */ /* 0x002fe20000400000 */
[----:B------:R-:W-:Y:S01]  /*3850*/  FMUL R4, R35, -1.4426950216293334961 ;  /* 0xbfb8aa3b23047820 */ /* 0x000fe20000400000 */
[----:B------:R-:W-:Y:S01]  /*3860*/  FMUL R123, R113, -1.4426950216293334961 ;  /* 0xbfb8aa3b717b7820 */ /* 0x000fe20000400000 */
[----:B------:R-:W-:Y:S01]  /*3870*/  FMUL R122, R114, -1.4426950216293334961 ;  /* 0xbfb8aa3b727a7820 */ /* 0x000fe20000400000 */
[----:B------:R-:W-:Y:S01]  /*3880*/  FMUL R8, R31, -1.4426950216293334961 ;  /* 0xbfb8aa3b1f087820 */ /* 0x000fe20000400000 */
[----:B------:R-:W1:Y:S01]  /*3890*/  MUFU.EX2 R127, R127 ;  /* 0x0000007f007f7308 */ /* 0x000e620000000800 */
[----:B------:R-:W-:Y:S01]  /*38a0*/  FMUL R121, R115, -1.4426950216293334961 ;  /* 0xbfb8aa3b73797820 */ /* 0x000fe20000400000 */
[----:B------:R-:W-:Y:S01]  /*38b0*/  FMUL R117, R38, -1.4426950216293334961 ;  /* 0xbfb8aa3b26757820 */ /* 0x000fe20000400000 */
[----:B------:R-:W-:Y:S01]  /*38c0*/  FMUL R9, R30, -1.4426950216293334961 ;  /* 0xbfb8aa3b1e097820 */ /* 0x000fe20000400000 */
[----:B------:R-:W-:Y:S01]  /*38d0*/  FMUL R7, R32, -1.4426950216293334961 ;  /* 0xbfb8aa3b20077820 */ /* 0x000fe20000400000 */
[----:B------:R-:W-:Y:S01]  /*38e0*/  FMUL R120, R116, -1.4426950216293334961 ;  /* 0xbfb8aa3b74787820 */ /* 0x000fe20000400000 */
[----:B------:R-:W-:Y:S01]  /*38f0*/  FMUL R79, R39, -1.4426950216293334961 ;  /* 0xbfb8aa3b274f7820 */ /* 0x000fe20000400000 */
[----:B------:R-:W-:Y:S01]  /*3900*/  FMUL R12, R27, -1.4426950216293334961 ;  /* 0xbfb8aa3b1b0c7820 */ /* 0x000fe20000400000 */
[----:B------:R-:W2:Y:S01]  /*3910*/  MUFU.EX2 R126, R126 ;  /* 0x0000007e007e7308 */ /* 0x000ea20000000800 */
[----:B------:R-:W-:Y:S01]  /*3920*/  FMUL R6, R33, -1.4426950216293334961 ;  /* 0xbfb8aa3b21067820 */ /* 0x000fe20000400000 */
[----:B------:R-:W-:Y:S01]  /*3930*/  FMUL R15, R24, -1.4426950216293334961 ;  /* 0xbfb8aa3b180f7820 */ /* 0x000fe20000400000 */
[----:B------:R-:W-:Y:S01]  /*3940*/  FMUL R14, R25, -1.4426950216293334961 ;  /* 0xbfb8aa3b190e7820 */ /* 0x000fe20000400000 */
[----:B------:R-:W-:Y:S01]  /*3950*/  FMUL R13, R26, -1.4426950216293334961 ;  /* 0xbfb8aa3b1a0d7820 */ /* 0x000fe20000400000 */
[----:B------:R-:W-:Y:S01]  /*3960*/  FMUL R21, R46, -1.4426950216293334961 ;  /* 0xbfb8aa3b2e157820 */ /* 0x000fe20000400000 */
[----:B------:R-:W-:Y:S01]  /*3970*/  FMUL R5, R34, -1.4426950216293334961 ;  /* 0xbfb8aa3b22057820 */ /* 0x000fe20000400000 */
[----:B------:R-:W-:Y:S01]  /*3980*/  FMUL R22, R45, -1.4426950216293334961 ;  /* 0xbfb8aa3b2d167820 */ /* 0x000fe20000400000 */
[----:B------:R-:W3:Y:S01]  /*3990*/  MUFU.EX2 R125, R125 ;  /* 0x0000007d007d7308 */ /* 0x000ee20000000800 */
[----:B------:R-:W-:Y:S01]  /*39a0*/  FMUL R23, R44, -1.4426950216293334961 ;  /* 0xbfb8aa3b2c177820 */ /* 0x000fe20000400000 */
[----:B------:R-:W-:Y:S01]  /*39b0*/  FMUL R10, R29, -1.4426950216293334961 ;  /* 0xbfb8aa3b1d0a7820 */ /* 0x000fe20000400000 */
[----:B------:R-:W-:Y:S01]  /*39c0*/  FMUL R16, R51, -1.4426950216293334961 ;  /* 0xbfb8aa3b33107820 */ /* 0x000fe20000400000 */
[----:B------:R-:W-:Y:S01]  /*39d0*/  FMUL R18, R49, -1.4426950216293334961 ;  /* 0xbfb8aa3b31127820 */ /* 0x000fe20000400000 */
[----:B------:R-:W-:Y:S01]  /*39e0*/  FMUL R19, R48, -1.4426950216293334961 ;  /* 0xbfb8aa3b30137820 */ /* 0x000fe20000400000 */
[----:B------:R-:W-:Y:S01]  /*39f0*/  FMUL R11, R28, -1.4426950216293334961 ;  /* 0xbfb8aa3b1c0b7820 */ /* 0x000fe20000400000 */
[----:B------:R-:W-:Y:S01]  /*3a00*/  FMUL R17, R50, -1.4426950216293334961 ;  /* 0xbfb8aa3b32117820 */ /* 0x000fe20000400000 */
[----:B------:R-:W4:Y:S01]  /*3a10*/  MUFU.EX2 R124, R124 ;  /* 0x0000007c007c7308 */ /* 0x000f220000000800 */
[----:B-1----:R-:W-:Y:S01]  /*3a20*/  FADD R128, R127, 1 ;  /* 0x3f8000007f807421 */ /* 0x002fe20000000000 */
[----:B------:R-:W-:Y:S01]  /*3a30*/  FMUL R118, R37, -1.4426950216293334961 ;  /* 0xbfb8aa3b25767820 */ /* 0x000fe20000400000 */
[----:B--2---:R-:W-:Y:S01]  /*3a40*/  FADD R127, R126, 1 ;  /* 0x3f8000007e7f7421 */ /* 0x004fe20000000000 */
[----:B------:R-:W-:Y:S01]  /*3a50*/  FMUL R119, R36, -1.4426950216293334961 ;  /* 0xbfb8aa3b24777820 */ /* 0x000fe20000400000 */
[----:B------:R-:W-:Y:S01]  /*3a60*/  BAR.SYNC.DEFER_BLOCKING 0x2, 0x80 ;  /* 0x0082000000007b1d */ /* 0x000fe20000010000 */
[----:B------:R-:W-:Y:S01]  /*3a70*/  ISETP.NE.AND P2, PT, R75, RZ, PT ;  /* 0x000000ff4b00720c */ /* 0x000fe20003f45270 */
[----:B---3--:R-:W-:-:S04]  /*3a80*/  FADD R126, R125, 1 ;  /* 0x3f8000007d7e7421 */ /* 0x008fc80000000000 */
[----:B------:R-:W1:Y:S01]  /*3a90*/  MUFU.EX2 R20, R20 ;  /* 0x0000001400147308 */ /* 0x000e620000000800 */
[----:B----4-:R-:W-:-:S07]  /*3aa0*/  FADD R125, R124, 1 ;  /* 0x3f8000007c7d7421 */ /* 0x010fce0000000000 */
[----:B------:R-:W2:Y:S08]  /*3ab0*/  MUFU.EX2 R4, R4 ;  /* 0x0000000400047308 */ /* 0x000eb00000000800 */
[----:B------:R-:W3:Y:S01]  /*3ac0*/  MUFU.EX2 R123, R123 ;  /* 0x0000007b007b7308 */ /* 0x000ee20000000800 */
[----:B-1----:R-:W-:-:S07]  /*3ad0*/  FADD R20, R20, 1 ;  /* 0x3f80000014147421 */ /* 0x002fce0000000000 */
[----:B------:R-:W1:Y:S01]  /*3ae0*/  MUFU.EX2 R122, R122 ;  /* 0x0000007a007a7308 */ /* 0x000e620000000800 */
[----:B--2---:R-:W-:-:S07]  /*3af0*/  FADD R4, R4, 1 ;  /* 0x3f80000004047421 */ /* 0x004fce0000000000 */
[----:B------:R-:W2:Y:S01]  /*3b00*/  MUFU.EX2 R8, R8 ;  /* 0x0000000800087308 */ /* 0x000ea20000000800 */
[----:B---3--:R-:W-:-:S07]  /*3b10*/  FADD R124, R123, 1 ;  /* 0x3f8000007b7c7421 */ /* 0x008fce0000000000 */
        /* <DEDUP_REMOVED lines=46> */
[----:B------:R-:W2:Y:S01]  /*3e00*/  MUFU.RCP R20, R20 ;  /* 0x0000001400147308 */ /* 0x000ea20000001000 */
[----:B---3--:R-:W-:-:S07]  /*3e10*/  FADD R118, R118, 1 ;  /* 0x3f80000076767421 */ /* 0x008fce0000000000 */
[----:B------:R-:W3:Y:S01]  /*3e20*/  MUFU.RCP R4, R4 ;  /* 0x0000000400047308 */ /* 0x000ee20000001000 */
[----:B-1----:R-:W-:-:S07]  /*3e30*/  FADD R119, R119, 1 ;  /* 0x3f80000077777421 */ /* 0x002fce0000000000 */
[----:B------:R-:W1:Y:S01]  /*3e40*/  MUFU.RCP R120, R79 ;  /* 0x0000004f00787308 */ /* 0x000e620000001000 */
[----:B--2---:R-:W-:-:S04]  /*3e50*/  FMUL R47, R47, R20 ;  /* 0x000000142f2f7220 */ /* 0x004fc80000400000 */
[----:B------:R-:W-:-:S03]  /*3e60*/  FMUL R96, R96, R47 ;  /* 0x0000002f60607220 */ /* 0x000fc60000400000 */
[----:B------:R-:W2:Y:S01]  /*3e70*/  MUFU.RCP R8, R8 ;  /* 0x0000000800087308 */ /* 0x000ea20000001000 */
[----:B---3--:R-:W-:-:S04]  /*3e80*/  FMUL R4, R35, R4 ;  /* 0x0000000423047220 */ /* 0x008fc80000400000 */
[----:B------:R-:W-:-:S03]  /*3e90*/  FMUL R4, R43, R4 ;  /* 0x000000042b047220 */ /* 0x000fc60000400000 */
[----:B------:R-:W3:Y:S01]  /*3ea0*/  MUFU.RCP R117, R117 ;  /* 0x0000007500757308 */ /* 0x000ee20000001000 */
[----:B-1----:R-:W-:Y:S01]  /*3eb0*/  FMUL R39, R39, R120 ;  /* 0x0000007827277220 */ /* 0x002fe20000400000 */
[----:B------:R-:W-:-:S03]  /*3ec0*/  FMUL R4, R55, R4 ;  /* 0x0000000437047220 */ /* 0x000fc60000400000 */
[----:B------:R-:W-:-:S03]  /*3ed0*/  FMUL R92, R92, R39 ;  /* 0x000000275c5c7220 */ /* 0x000fc60000400000 */
[----:B------:R-:W1:Y:S01]  /*3ee0*/  MUFU.RCP R9, R9 ;  /* 0x0000000900097308 */ /* 0x000e620000001000 */
[----:B--2---:R-:W-:Y:S01]  /*3ef0*/  FMUL R31, R31, R8 ;  /* 0x000000081f1f7220 */ /* 0x004fe20000400000 */
[----:B------:R-:W-:-:S03]  /*3f00*/  FMUL R92, R55, R92 ;  /* 0x0000005c375c7220 */ /* 0x000fc60000400000 */
[----:B------:R-:W-:-:S03]  /*3f10*/  FMUL R108, R108, R31 ;  /* 0x0000001f6c6c7220 */ /* 0x000fc60000400000 */
[----:B------:R-:W2:Y:S01]  /*3f20*/  MUFU.RCP R7, R7 ;  /* 0x0000000700077308 */ /* 0x000ea20000001000 */
[----:B---3--:R-:W-:-:S04]  /*3f30*/  FMUL R38, R38, R117 ;  /* 0x0000007526267220 */ /* 0x008fc80000400000 */
[----:B------:R-:W-:-:S03]  /*3f40*/  FMUL R38, R91, R38 ;  /* 0x000000265b267220 */ /* 0x000fc60000400000 */
[----:B------:R-:W3:Y:S01]  /*3f50*/  MUFU.RCP R121, R121 ;  /* 0x0000007900797308 */ /* 0x000ee20000001000 */
[----:B-1----:R-:W-:-:S04]  /*3f60*/  FMUL R30, R30, R9 ;  /* 0x000000091e1e7220 */ /* 0x002fc80000400000 */
[----:B------:R-:W-:-:S03]  /*3f70*/  FMUL R30, R107, R30 ;  /* 0x0000001e6b1e7220 */ /* 0x000fc60000400000 */
[----:B------:R-:W1:Y:S01]  /*3f80*/  MUFU.RCP R12, R12 ;  /* 0x0000000c000c7308 */ /* 0x000e620000001000 */
[----:B--2---:R-:W-:Y:S01]  /*3f90*/  FMUL R7, R32, R7 ;  /* 0x0000000720077220 */ /* 0x004fe20000400000 */
[----:B------:R-:W-:-:S03]  /*3fa0*/  FMUL R30, R55, R30 ;  /* 0x0000001e371e7220 */ /* 0x000fc60000400000 */
[----:B------:R-:W-:Y:S01]  /*3fb0*/  FMUL R40, R40, R7 ;  /* 0x0000000728287220 */ /* 0x000fe20000400000 */
[----:B------:R-:W-:Y:S02]  /*3fc0*/  FMUL R7, R55, R96 ;  /* 0x0000006037077220 */ /* 0x000fe40000400000 */
        /* <DEDUP_REMOVED lines=8> */
[----:B--2---:R-:W-:-:S04]  /*4050*/  FMUL R6, R33, R6 ;  /* 0x0000000621067220 */ /* 0x004fc80000400000 */
[----:B------:R-:W-:-:S03]  /*4060*/  FMUL R6, R41, R6 ;  /* 0x0000000629067220 */ /* 0x000fc60000400000 */
[----:B------:R-:W2:Y:S01]  /*4070*/  MUFU.RCP R13, R13 ;  /* 0x0000000d000d7308 */ /* 0x000ea20000001000 */
[----:B---3--:R-:W-:Y:S01]  /*4080*/  FMUL R24, R24, R15 ;  /* 0x0000000f18187220 */ /* 0x008fe20000400000 */
[----:B------:R-:W-:-:S03]  /*4090*/  FMUL R15, R55, R38 ;  /* 0x00000026370f7220 */ /* 0x000fc60000400000 */
[----:B------:R-:W-:Y:S02]  /*40a0*/  FMUL R24, R101, R24 ;  /* 0x0000001865187220 */ /* 0x000fe40000400000 */
[----:B------:R-:W-:Y:S01]  /*40b0*/  FMNMX.NAN R12, |R15|, |R30|, !PT ;  /* 0x4000001e0f0c7209 */ /* 0x000fe20007820200 */
[----:B------:R-:W3:Y:S01]  /*40c0*/  MUFU.RCP R21, R21 ;  /* 0x0000001500157308 */ /* 0x000ee20000001000 */
[----:B-1----:R-:W-:Y:S01]  /*40d0*/  FMUL R25, R25, R14 ;  /* 0x0000000e19197220 */ /* 0x002fe20000400000 */
[----:B------:R-:W-:-:S03]  /*40e0*/  FMUL R24, R55, R24 ;  /* 0x0000001837187220 */ /* 0x000fc60000400000 */
[----:B------:R-:W-:-:S03]  /*40f0*/  FMUL R102, R102, R25 ;  /* 0x0000001966667220 */ /* 0x000fc60000400000 */
[----:B------:R-:W1:Y:S01]  /*4100*/  MUFU.RCP R5, R5 ;  /* 0x0000000500057308 */ /* 0x000e620000001000 */
[----:B--2---:R-:W-:Y:S01]  /*4110*/  FMUL R26, R26, R13 ;  /* 0x0000000d1a1a7220 */ /* 0x004fe20000400000 */
[----:B------:R-:W-:-:S03]  /*4120*/  FMUL R13, R55, R108 ;  /* 0x0000006c370d7220 */ /* 0x000fc60000400000 */
[----:B------:R-:W-:Y:S02]  /*4130*/  FMUL R26, R103, R26 ;  /* 0x0000001a671a7220 */ /* 0x000fe40000400000 */
[----:B------:R-:W-:Y:S01]  /*4140*/  FMNMX.NAN R14, |R92|, |R13|, !PT ;  /* 0x4000000d5c0e7209 */ /* 0x000fe20007820200 */
[----:B------:R-:W2:Y:S01]  /*4150*/  MUFU.RCP R124, R124 ;  /* 0x0000007c007c7308 */ /* 0x000ea20000001000 */
[----:B---3--:R-:W-:Y:S01]  /*4160*/  FMUL R46, R46, R21 ;  /* 0x000000152e2e7220 */ /* 0x008fe20000400000 */
[C---:B------:R-:W-:Y:S01]  /*4170*/  FMUL R21, R55.reuse, R104 ;  /* 0x0000006837157220 */ /* 0x040fe20000400000 */
[----:B------:R-:W-:Y:S01]  /*4180*/  FMUL R26, R55, R26 ;  /* 0x0000001a371a7220 */ /* 0x000fe20000400000 */
[----:B------:R-:W-:Y:S01]  /*4190*/  F2FP.SATFINITE.E2M1.F32.PACK_AB_MERGE_C R92, R92, R15, RZ ;  /* 0x0000000f5c5c723e */ /* 0x000fe200042070ff */
[----:B------:R-:W-:Y:S01]  /*41a0*/  FMUL R46, R95, R46 ;  /* 0x0000002e5f2e7220 */ /* 0x000fe20000400000 */
[----:B------:R-:W-:Y:S02]  /*41b0*/  F2FP.SATFINITE.E2M1.F32.PACK_AB_MERGE_C R30, R13, R30, RZ ;  /* 0x0000001e0d1e723e */ /* 0x000fe400042070ff */
        /* <DEDUP_REMOVED lines=11> */
[----:B------:R-:W-:-:S03]  /*4270*/  FMUL R15, R55, R124 ;  /* 0x0000007c370f7220 */ /* 0x000fc60000400000 */
[----:B------:R-:W-:-:S03]  /*4280*/  FMUL R86, R86, R123 ;  /* 0x0000007b56567220 */ /* 0x000fc60000400000 */
[----:B------:R-:W3:Y:S01]  /*4290*/  MUFU.RCP R122, R122 ;  /* 0x0000007a007a7308 */ /* 0x000ee20000001000 */
[----:B-1----:R-:W-:Y:S01]  /*42a0*/  FMUL R45, R45, R22 ;  /* 0x000000162d2d7220 */ /* 0x002fe20000400000 */
[----:B------:R-:W-:-:S03]  /*42b0*/  FMUL R86, R55, R86 ;  /* 0x0000005637567220 */ /* 0x000fc60000400000 */
[----:B------:R-:W-:-:S03]  /*42c0*/  FMUL R94, R94, R45 ;  /* 0x0000002d5e5e7220 */ /* 0x000fc60000400000 */
[----:B------:R-:W1:Y:S01]  /*42d0*/  MUFU.RCP R10, R10 ;  /* 0x0000000a000a7308 */ /* 0x000e620000001000 */
[----:B--2---:R-:W-:Y:S01]  /*42e0*/  FMUL R44, R44, R23 ;  /* 0x000000172c2c7220 */ /* 0x004fe20000400000 */
[C---:B------:R-:W-:Y:S01]  /*42f0*/  FMUL R23, R55.reuse, R102 ;  /* 0x0000006637177220 */ /* 0x040fe20000400000 */
[----:B------:R-:W-:Y:S02]  /*4300*/  FMUL R5, R55, R94 ;  /* 0x0000005e37057220 */ /* 0x000fe40000400000 */
[----:B------:R-:W-:-:S03]  /*4310*/  FMUL R44, R93, R44 ;  /* 0x0000002c5d2c7220 */ /* 0x000fc60000400000 */
[----:B------:R-:W2:Y:S01]  /*4320*/  MUFU.RCP R16, R16 ;  /* 0x0000001000107308 */ /* 0x000ea20000001000 */
[----:B---3--:R-:W-:Y:S01]  /*4330*/  FMUL R122, R115, R122 ;  /* 0x0000007a737a7220 */ /* 0x008fe20000400000 */
[----:B------:R-:W-:-:S03]  /*4340*/  FMUL R44, R55, R44 ;  /* 0x0000002c372c7220 */ /* 0x000fc60000400000 */
[----:B------:R-:W-:-:S03]  /*4350*/  FMUL R122, R87, R122 ;  /* 0x0000007a577a7220 */ /* 0x000fc60000400000 */
[----:B------:R-:W3:Y:S01]  /*4360*/  MUFU.RCP R18, R18 ;  /* 0x0000001200127308 */ /* 0x000ee20000001000 */
[----:B-1----:R-:W-:Y:S01]  /*4370*/  FMUL R29, R29, R10 ;  /* 0x0000000a1d1d7220 */ /* 0x002fe20000400000 */
[----:B------:R-:W-:Y:S01]  /*4380*/  FMUL R10, R55, R6 ;  /* 0x00000006370a7220 */ /* 0x000fe20000400000 */
[----:B------:R-:W-:Y:S02]  /*4390*/  FMNMX.NAN R6, |R7|, |R4|, !PT ;  /* 0x4000000407067209 */ /* 0x000fe40007820200 */
[----:B------:R-:W-:Y:S01]  /*43a0*/  F2FP.SATFINITE.E2M1.F32.PACK_AB_MERGE_C R4, R4, R9, RZ ;  /* 0x000000090404723e */ /* 0x000fe200042070ff */
[----:B------:R-:W-:Y:S01]  /*43b0*/  FMUL R106, R106, R29 ;  /* 0x0000001d6a6a7220 */ /* 0x000fe20000400000 */
[----:B------:R-:W-:Y:S01]  /*43c0*/  FMNMX.NAN R9, |R5|, |R10|, !PT ;  /* 0x4000000a05097209 */ /* 0x000fe20007820200 */
[----:B------:R-:W1:Y:S01]  /*43d0*/  MUFU.RCP R125, R125 ;  /* 0x0000007d007d7308 */ /* 0x000e620000001000 */
[----:B--2---:R-:W-:Y:S01]  /*43e0*/  FMUL R51, R51, R16 ;  /* 0x0000001033337220 */ /* 0x004fe20000400000 */
[----:B------:R-:W-:Y:S01]  /*43f0*/  FMNMX3.NAN R16, |R88|, |R21|, R6, !PT ;  /* 0x4000001558107276 */ /* 0x000fe20007820206 */
[----:B------:R-:W-:Y:S01]  /*4400*/  FMUL R106, R55, R106 ;  /* 0x0000006a376a7220 */ /* 0x000fe20000400000 */
[----:B------:R-:W-:Y:S01]  /*4410*/  F2FP.SATFINITE.E2M1.F32.PACK_AB_MERGE_C R21, R21, R26, RZ ;  /* 0x0000001a1515723e */ /* 0x000fe200042070ff */
[----:B------:R-:W-:Y:S01]  /*4420*/  FMUL R100, R100, R51 ;  /* 0x0000003364647220 */ /* 0x000fe20000400000 */
[----:B------:R-:W-:-:S02]  /*4430*/  F2FP.SATFINITE.E2M1.F32.PACK_AB_MERGE_C R6, R86, R15, RZ ;  /* 0x0000000f5606723e */ /* 0x000fc400042070ff */
[----:B------:R-:W2:Y:S01]  /*4440*/  MUFU.RCP R19, R19 ;  /* 0x0000001300137308 */ /* 0x000ea20000001000 */
[----:B---3--:R-:W-:Y:S01]  /*4450*/  FMUL R49, R49, R18 ;  /* 0x0000001231317220 */ /* 0x008fe20000400000 */
[----:B------:R-:W-:Y:S01]  /*4460*/  F2FP.SATFINITE.E2M1.F32.PACK_AB_MERGE_C R18, R23, R24, RZ ;  /* 0x000000181712723e */ /* 0x000fe200042070ff */
[----:B------:R-:W-:Y:S01]  /*4470*/  FMUL R29, R55, R100 ;  /* 0x00000064371d7220 */ /* 0x000fe20000400000 */
[----:B------:R-:W-:Y:S01]  /*4480*/  PRMT R21, R21, 0x7054, RZ ;  /* 0x0000705415157816 */ /* 0x000fe200000000ff */
[----:B------:R-:W-:Y:S01]  /*4490*/  FMUL R98, R98, R49 ;  /* 0x0000003162627220 */ /* 0x000fe20000400000 */
[----:B------:R-:W-:Y:S02]  /*44a0*/  PRMT R18, R18, 0x7604, RZ ;  /* 0x0000760412127816 */ /* 0x000fe400000000ff */
[----:B------:R-:W3:Y:S01]  /*44b0*/  MUFU.RCP R126, R126 ;  /* 0x0000007e007e7308 */ /* 0x000ee20000001000 */
[----:B-1----:R-:W-:Y:S01]  /*44c0*/  FMUL R125, R112, R125 ;  /* 0x0000007d707d7220 */ /* 0x002fe20000400000 */
[----:B------:R-:W-:Y:S01]  /*44d0*/  F2FP.SATFINITE.E2M1.F32.PACK_AB_MERGE_C R7, R7, R46, RZ ;  /* 0x0000002e0707723e */ /* 0x000fe200042070ff */
[----:B------:R-:W-:Y:S01]  /*44e0*/  FMUL R33, R55, R98 ;  /* 0x0000006237217220 */ /* 0x000fe20000400000 */
[----:B------:R-:W-:Y:S01]  /*44f0*/  F2FP.SATFINITE.E2M1.F32.PACK_AB_MERGE_C R5, R5, R44, RZ ;  /* 0x0000002c0505723e */ /* 0x000fe200042070ff */
[----:B------:R-:W-:Y:S01]  /*4500*/  FMUL R84, R84, R125 ;  /* 0x0000007d54547220 */ /* 0x000fe20000400000 */
[----:B------:R-:W-:-:S02]  /*4510*/  PRMT R25, R6, 0x7604, RZ ;  /* 0x0000760406197816 */ /* 0x000fc400000000ff */
[----:B------:R-:W1:Y:S01]  /*4520*/  MUFU.RCP R11, R11 ;  /* 0x0000000b000b7308 */ /* 0x000e620000001000 */
[----:B--2---:R-:W-:Y:S01]  /*4530*/  FMUL R48, R48, R19 ;  /* 0x0000001330307220 */ /* 0x004fe20000400000 */
[C---:B------:R-:W-:Y:S01]  /*4540*/  FMUL R19, R55.reuse, R122 ;  /* 0x0000007a37137220 */ /* 0x040fe20000400000 */
[----:B------:R-:W-:Y:S01]  /*4550*/  LOP3.LUT R18, R18, R21, RZ, 0xfc, !PT ;  /* 0x0000001512127212 */ /* 0x000fe200078efcff */
[----:B------:R-:W-:Y:S01]  /*4560*/  FMUL R84, R55, R84 ;  /* 0x0000005437547220 */ /* 0x000fe20000400000 */
[----:B------:R-:W-:Y:S01]  /*4570*/  PRMT R7, R7, 0x7054, RZ ;  /* 0x0000705407077816 */ /* 0x000fe200000000ff */
[----:B------:R-:W-:Y:S01]  /*4580*/  FMUL R48, R97, R48 ;  /* 0x0000003061307220 */ /* 0x000fe20000400000 */
[----:B------:R-:W-:Y:S01]  /*4590*/  F2FP.SATFINITE.E2M1.F32.PACK_AB_MERGE_C R88, R88, R19, RZ ;  /* 0x000000135858723e */ /* 0x000fe200042070ff */
[----:B------:R-:W2:Y:S01]  /*45a0*/  MUFU.RCP R17, R17 ;  /* 0x0000001100117308 */ /* 0x000ea20000001000 */
[----:B---3--:R-:W-:Y:S01]  /*45b0*/  FMUL R126, R111, R126 ;  /* 0x0000007e6f7e7220 */ /* 0x008fe20000400000 */
[----:B------:R-:W-:Y:S01]  /*45c0*/  PRMT R6, R5, 0x7604, RZ ;  /* 0x0000760405067816 */ /* 0x000fe200000000ff */
[----:B------:R-:W-:Y:S01]  /*45d0*/  FMUL R48, R55, R48 ;  /* 0x0000003037307220 */ /* 0x000fe20000400000 */
[----:B------:R-:W-:Y:S01]  /*45e0*/  PRMT R88, R88, 0x7054, RZ ;  /* 0x0000705458587816 */ /* 0x000fe200000000ff */
[----:B------:R-:W-:Y:S01]  /*45f0*/  FMUL R126, R83, R126 ;  /* 0x0000007e537e7220 */ /* 0x000fe20000400000 */
[----:B------:R-:W-:-:S02]  /*4600*/  PRMT R4, R4, 0x7054, RZ ;  /* 0x0000705404047816 */ /* 0x000fc400000000ff */
[----:B------:R-:W3:Y:S01]  /*4610*/  MUFU.RCP R118, R118 ;  /* 0x0000007600767308 */ /* 0x000ee20000001000 */
[----:B-1----:R-:W-:Y:S01]  /*4620*/  FMUL R28, R28, R11 ;  /* 0x0000000b1c1c7220 */ /* 0x002fe20000400000 */
[C---:B------:R-:W-:Y:S01]  /*4630*/  FMUL R11, R55.reuse, R40 ;  /* 0x00000028370b7220 */ /* 0x040fe20000400000 */
[----:B------:R-:W-:Y:S01]  /*4640*/  FMUL R21, R55, R126 ;  /* 0x0000007e37157220 */ /* 0x000fe20000400000 */
[----:B------:R-:W-:Y:S01]  /*4650*/  LOP3.LUT R7, R6, R7, RZ, 0xfc, !PT ;  /* 0x0000000706077212 */ /* 0x000fe200078efcff */
[----:B------:R-:W-:Y:S01]  /*4660*/  FMUL R28, R105, R28 ;  /* 0x0000001c691c7220 */ /* 0x000fe20000400000 */
[----:B------:R-:W-:Y:S02]  /*4670*/  FMNMX3.NAN R31, |R84|, |R29|, R14, !PT ;  /* 0x4000001d541f7276 */ /* 0x000fe4000782020e */
[----:B------:R-:W1:Y:S01]  /*4680*/  MUFU.RCP R119, R119 ;  /* 0x0000007700777308 */ /* 0x000e620000001000 */
[----:B--2---:R-:W-:Y:S01]  /*4690*/  FMUL R50, R50, R17 ;  /* 0x0000001132327220 */ /* 0x004fe20000400000 */
[-C--:B------:R-:W-:Y:S01]  /*46a0*/  F2FP.SATFINITE.E2M1.F32.PACK_AB_MERGE_C R10, R10, R11.reuse, RZ ;  /* 0x0000000b0a0a723e */ /* 0x080fe200042070ff */
[----:B------:R-:W-:Y:S01]  /*46b0*/  FMUL R17, R55, R28 ;  /* 0x0000001c37117220 */ /* 0x000fe20000400000 */
[----:B------:R-:W-:Y:S01]  /*46c0*/  FMNMX.NAN R44, |R44|, |R11|, !PT ;  /* 0x4000000b2c2c7209 */ /* 0x000fe20007820200 */
[----:B------:R-:W-:Y:S01]  /*46d0*/  FMUL R50, R99, R50 ;  /* 0x0000003263327220 */ /* 0x000fe20000400000 */
[----:B------:R-:W-:-:S02]  /*46e0*/  PRMT R5, R10, 0x7604, RZ ;  /* 0x000076040a057816 */ /* 0x000fc400000000ff */
[----:B------:R-:W2:Y:S01]  /*46f0*/  MUFU.RCP R128, R128 ;  /* 0x0000008000807308 */ /* 0x000ea20000001000 */
[----:B---3--:R-:W-:Y:S01]  /*4700*/  FMUL R37, R37, R118 ;  /* 0x0000007625257220 */ /* 0x008fe20000400000 */
[----:B------:R-:W-:Y:S01]  /*4710*/  FMUL R50, R55, R50 ;  /* 0x0000003237327220 */ /* 0x000fe20000400000 */
[----:B------:R-:W-:Y:S02]  /*4720*/  LOP3.LUT R25, R25, R88, RZ, 0xfc, !PT ;  /* 0x0000005819197212 */ /* 0x000fe400078efcff */
[----:B------:R-:W-:Y:S01]  /*4730*/  FMUL R90, R90, R37 ;  /* 0x000000255a5a7220 */ /* 0x000fe20000400000 */
[----:B------:R-:W-:Y:S02]  /*4740*/  F2FP.SATFINITE.E2M1.F32.PACK_AB_MERGE_C R84, R84, R21, RZ ;  /* 0x000000155454723e */ /* 0x000fe400042070ff */
[----:B------:R-:W3:Y:S01]  /*4750*/  MUFU.RCP R127, R127 ;  /* 0x0000007f007f7308 */ /* 0x000ee20000001000 */
[----:B-1----:R-:W-:Y:S01]  /*4760*/  FMUL R36, R36, R119 ;  /* 0x0000007724247220 */ /* 0x002fe20000400000 */
[----:B------:R-:W-:Y:S01]  /*4770*/  FMUL R11, R55, R90 ;  /* 0x0000005a370b7220 */ /* 0x000fe20000400000 */
[----:B------:R-:W-:-:S02]  /*4780*/  LOP3.LUT R5, R5, R4, RZ, 0xfc, !PT ;  /* 0x0000000405057212 */ /* 0x000fc400078efcff */
[----:B------:R-:W-:Y:S01]  /*4790*/  FMUL R36, R89, R36 ;  /* 0x0000002459247220 */ /* 0x000fe20000400000 */
[----:B------:R-:W-:Y:S02]  /*47a0*/  F2FP.SATFINITE.E2M1.F32.PACK_AB_MERGE_C R29, R29, R50, RZ ;  /* 0x000000321d1d723e */ /* 0x000fe400042070ff */
[----:B------:R-:W-:Y:S01]  /*47b0*/  FMNMX.NAN R13, |R11|, |R106|, !PT ;  /* 0x4000006a0b0d7209 */ /* 0x000fe20007820200 */
[----:B--2---:R-:W-:Y:S01]  /*47c0*/  FMUL R128, R109, R128 ;  /* 0x000000806d807220 */ /* 0x004fe20000400000 */
[----:B------:R-:W-:Y:S01]  /*47d0*/  FMUL R36, R55, R36 ;  /* 0x0000002437247220 */ /* 0x000fe20000400000 */
[----:B------:R-:W-:Y:S02]  /*47e0*/  LOP3.LUT R92, R7, 0xff, R92, 0xf8, !PT ;  /* 0x000000ff075c7812 */ /* 0x000fe400078ef85c */
[----:B------:R-:W-:Y:S01]  /*47f0*/  FMUL R128, R81, R128 ;  /* 0x0000008051807220 */ /* 0x000fe20000400000 */
[----:B------:R-:W-:Y:S02]  /*4800*/  LOP3.LUT R4, R25, 0xff, R84, 0xf8, !PT ;  /* 0x000000ff19047812 */ /* 0x000fe400078ef854 */
[----:B------:R-:W-:Y:S01]  /*4810*/  F2FP.SATFINITE.E2M1.F32.PACK_AB_MERGE_C R11, R11, R36, RZ ;  /* 0x000000240b0b723e */ /* 0x000fe200042070ff */
[----:B---3--:R-:W-:Y:S01]  /*4820*/  FMUL R127, R110, R127 ;  /* 0x0000007f6e7f7220 */ /* 0x008fe20000400000 */
[----:B------:R-:W-:Y:S01]  /*4830*/  FMUL R27, R55, R128 ;  /* 0x00000080371b7220 */ /* 0x000fe20000400000 */
[----:B------:R-:W-:-:S02]  /*4840*/  FMNMX.NAN R36, |R36|, |R17|, !PT ;  /* 0x4000001124247209 */ /* 0x000fc40007820200 */
[----:B------:R-:W-:Y:S01]  /*4850*/  FMUL R82, R82, R127 ;  /* 0x0000007f52527220 */ /* 0x000fe20000400000 */
[----:B------:R-:W-:Y:S02]  /*4860*/  F2FP.SATFINITE.E2M1.F32.PACK_AB_MERGE_C R17, R106, R17, RZ ;  /* 0x000000116a11723e */ /* 0x000fe400042070ff */
[----:B------:R-:W-:Y:S01]  /*4870*/  LOP3.LUT R29, R18, 0xff, R29, 0xf8, !PT ;  /* 0x000000ff121d7812 */ /* 0x000fe200078ef81d */
[----:B------:R-:W-:Y:S01]  /*4880*/  FMUL R82, R55, R82 ;  /* 0x0000005237527220 */ /* 0x000fe20000400000 */
[----:B------:R-:W-:Y:S02]  /*4890*/  F2FP.SATFINITE.E2M1.F32.PACK_AB_MERGE_C R6, R33, R48, RZ ;  /* 0x000000302106723e */ /* 0x000fe400042070ff */
[----:B------:R-:W-:Y:S02]  /*48a0*/  LOP3.LUT R30, R5, 0xff, R30, 0xf8, !PT ;  /* 0x000000ff051e7812 */ /* 0x000fe400078ef81e */
[----:B------:R-:W-:Y:S02]  /*48b0*/  F2FP.SATFINITE.E2M1.F32.PACK_AB_MERGE_C R7, R82, R27, RZ ;  /* 0x0000001b5207723e */ /* 0x000fe400042070ff */
[----:B------:R-:W-:-:S02]  /*48c0*/  PRMT R5, R11, 0x6540, R92 ;  /* 0x000065400b057816 */ /* 0x000fc4000000005c */
[----:B------:R-:W-:Y:S02]  /*48d0*/  PRMT R4, R7, 0x6540, R4 ;  /* 0x0000654007047816 */ /* 0x000fe40000000004 */
[----:B------:R-:W-:Y:S02]  /*48e0*/  PRMT R6, R6, 0x6540, R29 ;  /* 0x0000654006067816 */ /* 0x000fe4000000001d */
[----:B------:R-:W-:Y:S02]  /*48f0*/  PRMT R7, R17, 0x6540, R30 ;  /* 0x0000654011077816 */ /* 0x000fe4000000001e */
[----:B------:R-:W-:Y:S02]  /*4900*/  FMNMX3.NAN R8, |R19|, |R26|, R8, !PT ;  /* 0x4000001a13087276 */ /* 0x000fe40007820208 */
[----:B------:R-:W-:Y:S01]  /*4910*/  FMNMX3.NAN R21, |R21|, |R50|, R12, !PT ;  /* 0x4000003215157276 */ /* 0x000fe2000782020c */
[----:B------:R1:W-:Y:S01]  /*4920*/  STS.128 [R64+0x4400], R4 ;  /* 0x0044000440007388 */ /* 0x0003e20000000c00 */
[----:B------:R-:W-:-:S02]  /*4930*/  FMNMX3.NAN R9, |R86|, |R23|, R9, !PT ;  /* 0x4000001756097276 */ /* 0x000fc40007820209 */
[----:B------:R-:W-:Y:S01]  /*4940*/  FMNMX3.NAN R82, |R82|, |R33|, R13, !PT ;  /* 0x4000002152527276 */ /* 0x000fe2000782020d */
[----:B------:R2:W-:Y:S06]  /*4950*/  MEMBAR.ALL.CTA ;  /* 0x0000000000007992 */ /* 0x0005ec0000008000 */
[----:B--2---:R-:W2:Y:S01]  /*4960*/  FENCE.VIEW.ASYNC.S ;  /* 0x00000000000073c6 */ /* 0x004ea20000000000 */
[----:B------:R-:W-:Y:S02]  /*4970*/  FMNMX3.NAN R44, |R15|, |R24|, R44, !PT ;  /* 0x400000180f2c7276 */ /* 0x000fe4000782022c */
[----:B------:R-:W-:-:S02]  /*4980*/  FMNMX3.NAN R27, |R27|, |R48|, R36, !PT ;  /* 0x400000301b1b7276 */ /* 0x000fc40007820224 */
[----:B------:R-:W-:Y:S02]  /*4990*/  FMNMX.NAN R16, R16, R31, !PT ;  /* 0x0000001f10107209 */ /* 0x000fe40007820000 */
[----:B------:R-:W-:Y:S02]  /*49a0*/  FMNMX.NAN R8, R8, R21, !PT ;  /* 0x0000001508087209 */ /* 0x000fe40007820000 */
[----:B------:R-:W-:Y:S02]  /*49b0*/  FMNMX3.NAN R9, R82, R9, R16, !PT ;  /* 0x0000000952097276 */ /* 0x000fe40007820010 */
[----:B------:R-:W-:-:S04]  /*49c0*/  FMNMX3.NAN R8, R27, R44, R8, !PT ;  /* 0x0000002c1b087276 */ /* 0x000fc80007820008 */
[----:B------:R-:W-:-:S04]  /*49d0*/  FMNMX3.NAN R9, R8, R9, RZ, !PT ;  /* 0x0000000908097276 */ /* 0x000fc800078200ff */
[----:B------:R-:W-:Y:S01]  /*49e0*/  FMNMX R78, R9, R78, !PT ;  /* 0x0000004e094e7209 */ /* 0x000fe20007800000 */
[----:B--2---:R-:W-:Y:S06]  /*49f0*/  BAR.SYNC.DEFER_BLOCKING 0x2, 0x80 ;  /* 0x0082000000007b1d */ /* 0x004fec0000010000 */
[----:B-1----:R-:W-:Y:S05]  /*4a00*/  @P2 BRA `(.L_x_56) ;  /* 0x0000000000442947 */ /* 0x002fea0003800000 */
[----:B------:R-:W-:Y:S01]  /*4a10*/  IMAD R80, R53, 0x4, R80 ;  /* 0x0000000435507824 */ /* 0x000fe200078e0250 */
[----:B------:R-:W-:Y:S01]  /*4a20*/  UIADD3 UR12, UP0, UPT, UR10, 0x2c0, URZ ;  /* 0x000002c00a0c7890 */ /* 0x000fe2000ff1e0ff */
[----:B------:R-:W-:Y:S02]  /*4a30*/  PLOP3.LUT P0, PT, PT, PT, PT, 0x80, 0x8 ;  /* 0x000000000008781c */ /* 0x000fe40003f0f070 */
[----:B------:R-:W-:Y:S01]  /*4a40*/  IADD3 R4, PT, PT, R3, 0x4400, RZ ;  /* 0x0000440003047810 */ /* 0x000fe20007ffe0ff */
[----:B------:R-:W-:Y:S01]  /*4a50*/  IMAD.SHL.U32 R80, R80, 0x10, RZ ;  /* 0x0000001050507824 */ /* 0x000fe200078e00ff */
[----:B------:R-:W-:-:S12]  /*4a60*/  UIADD3.X UR13, UPT, UPT, URZ, UR11, URZ, UP0, !UPT ;  /* 0x0000000bff0d7290 */ /* 0x000fd800087fe4ff */
.L_x_57:
        /* <DEDUP_REMOVED lines=10> */
[----:B------:R0:W-:Y:S02]  /*4b10*/  UTMACMDFLUSH ;  /* 0x00000000000079b7 */ /* 0x0001e40000000000 */
.L_x_56:
[----:B------:R-:W-:Y:S01]  /*4b20*/  BAR.SYNC.DEFER_BLOCKING 0x2, 0x80 ;  /* 0x0082000000007b1d */ /* 0x000fe20000010000 */
[----:B------:R-:W-:Y:S01]  /*4b30*/  HFMA2 R80, -RZ, RZ, 0, 1.1920928955078125e-07 ;  /* 0x00000002ff507431 */ /* 0x000fe200000001ff */
[----:B------:R-:W-:-:S04]  /*4b40*/  PLOP3.LUT P0, PT, PT, PT, PT, 0x8, 0x80 ;  /* 0x000000000080781c */ /* 0x000fc80003f0e170 */
[----:B------:R-:W-:Y:S09]  /*4b50*/  @P3 BRA `(.L_x_58) ;  /* 0xffffffe400083947 */ /* 0x000ff2000383ffff */
[----:B------:R-:W-:Y:S01]  /*4b60*/  ELECT P0, URZ, PT ;  /* 0x0000000000ff782f */ /* 0x000fe20003800000 */
[C---:B------:R-:W-:Y:S01]  /*4b70*/  IMAD R5, R62.reuse, 0x8, R3 ;  /* 0x000000083e057824 */ /* 0x040fe200078e0203 */
[----:B------:R-:W-:Y:S01]  /*4b80*/  SHF.L.U32 R4, R61, 0x1f, RZ ;  /* 0x0000001f3d047819 */ /* 0x000fe200000006ff */
[----:B------:R-:W-:Y:S01]  /*4b90*/  BSSY B0, `(.L_x_59) ;  /* 0x0000006000007945 */ /* 0x000fe20003800000 */
[----:B------:R-:W-:-:S09]  /*4ba0*/  LEA R55, R62, R3, 0x4 ;  /* 0x000000033e377211 */ /* 0x000fd200078e20ff */
[----:B------:R-:W-:-:S04]  /*4bb0*/  @P0 IMAD.MOV.U32 R7, RZ, RZ, 0x1 ;  /* 0x00000001ff070424 */ /* 0x000fc800078e00ff */
[----:B------:R1:W-:Y:S01]  /*4bc0*/  @P0 SYNCS.ARRIVE.TRANS64.ART0 RZ, [R52+URZ+0x70], R7 ;  /* 0x0000700734ff09a7 */ /* 0x0003e200085000ff */
[----:B------:R-:W2:Y:S02]  /*4bd0*/  SYNCS.PHASECHK.TRANS64.TRYWAIT P0, [R5+URZ+0x80], R4 ;  /* 0x00008004050075a7 */ /* 0x000ea400080011ff */
[----:B-12---:R-:W-:Y:S05]  /*4be0*/  @!P0 BRA `(.L_x_60) ;  /* 0x0000000800cc8947 */ /* 0x006fea0003800000 */
.L_x_92:
[----:B------:R-:W-:Y:S05]  /*4bf0*/  BSYNC B0 ;  /* 0x0000000000007941 */ /* 0x000fea0003800000 */
.L_x_59:
[----:B------:R-:W2:Y:S01]  /*4c00*/  LDS.128 R52, [R55+0x36410] ;  /* 0x0364100037347984 */ /* 0x000ea20000000c00 */
[----:B------:R-:W-:Y:S01]  /*4c10*/  CREDUX.MAXABS.F32.NAN UR4, R78 ;  /* 0x000000004e0472cc */ /* 0x000fe20000006400 */
[----:B------:R-:W-:Y:S01]  /*4c20*/  BSSY.RECONVERGENT B0, `(.L_x_61) ;  /* 0x0000014000007945 */ /* 0x000fe20003800200 */
[----:B------:R-:W-:Y:S01]  /*4c30*/  ISETP.NE.AND P0, PT, R56, RZ, PT ;  /* 0x000000ff3800720c */ /* 0x000fe20003f05270 */
[----:B------:R3:W-:Y:S06]  /*4c40*/  MEMBAR.ALL.CTA ;  /* 0x0000000000007992 */ /* 0x0007ec0000008000 */
[----:B---3--:R-:W3:Y:S01]  /*4c50*/  FENCE.VIEW.ASYNC.S ;  /* 0x00000000000073c6 */ /* 0x008ee20000000000 */
[----:B------:R-:W-:-:S02]  /*4c60*/  VIADD R60, R60, 0x1 ;  /* 0x000000013c3c7836 */ /* 0x000fc40000000000 */
[----:B------:R-:W-:Y:S02]  /*4c70*/  VIADD R62, R62, 0x1 ;  /* 0x000000013e3e7836 */ /* 0x000fe40000000000 */
[----:B------:R-:W-:Y:S01]  /*4c80*/  IMAD.U32 R4, RZ, RZ, UR4 ;  /* 0x00000004ff047e24 */ /* 0x000fe2000f8e00ff */
[----:B---3--:R3:W-:Y:S04]  /*4c90*/  SYNCS.ARRIVE.TRANS64.ART0 RZ, [R5+URZ+0x90], R0 ;  /* 0x0000900005ff79a7 */ /* 0x0087e800085000ff */
[----:B------:R3:W-:Y:S01]  /*4ca0*/  @!P0 STS [R73+0x36400], R4 ;  /* 0x0364000449008388 */ /* 0x0007e20000000800 */
[----:B------:R-:W-:Y:S01]  /*4cb0*/  BAR.SYNC.DEFER_BLOCKING 0x2, 0x80 ;  /* 0x0082000000007b1d */ /* 0x000fe20000010000 */
[----:B------:R-:W-:-:S13]  /*4cc0*/  LOP3.LUT P0, RZ, R75, R56, RZ, 0xfc, !PT ;  /* 0x000000384bff7212 */ /* 0x000fda000780fcff */
[----:B------:R-:W-:Y:S05]  /*4cd0*/  @P0 BRA `(.L_x_62) ;  /* 0x0000000000200947 */ /* 0x000fea0003800000 */
[----:B------:R-:W-:Y:S01]  /*4ce0*/  IMAD.U32 R3, RZ, RZ, UR7 ;  /* 0x00000007ff037e24 */ /* 0x000fe2000f8e00ff */
[----:B------:R-:W4:Y:S04]  /*4cf0*/  LDCU.64 UR4, c[0x0][0x740] ;  /* 0x0000e800ff0477ac */ /* 0x000f280008000a00 */
[----:B-1-3--:R-:W1:Y:S01]  /*4d00*/  LDS.128 R4, [R3+0x36400] ;  /* 0x0364000003047984 */ /* 0x00ae620000000c00 */
[----:B----4-:R-:W-:-:S04]  /*4d10*/  LEA R8, P0, R57, UR4, 0x2 ;  /* 0x0000000439087c11 */ /* 0x010fc8000f8010ff */
[----:B------:R-:W-:Y:S02]  /*4d20*/  LEA.HI.X R9, R57, UR5, R2, 0x2, P0 ;  /* 0x0000000539097c11 */ /* 0x000fe400080f1402 */
[----:B-1----:R-:W-:-:S04]  /*4d30*/  FMNMX3 R4, R4, RZ, R5, !PT ;  /* 0x000000ff04047276 */ /* 0x002fc80007800005 */
[----:B------:R-:W-:-:S05]  /*4d40*/  FMNMX3 R7, R4, R6, R7, !PT ;  /* 0x0000000604077276 */ /* 0x000fca0007800007 */
[----:B------:R4:W-:Y:S02]  /*4d50*/  REDG.E.MAX.S32.STRONG.GPU desc[UR22][R8.64], R7 ;  /* 0x000000070800798e */ /* 0x0009e4000d12e316 */
.L_x_62:
[----:B------:R-:W-:Y:S05]  /*4d60*/  BSYNC.RECONVERGENT B0 ;  /* 0x0000000000007941 */ /* 0x000fea0003800200 */
.L_x_61:
[----:B--2---:R-:W-:Y:S02]  /*4d70*/  ISETP.NE.AND P0, PT, R55, 0x1, PT ;  /* 0x000000013700780c */ /* 0x004fe40003f05270 */
[----:B------:R-:W-:Y:S02]  /*4d80*/  ISETP.NE.AND P1, PT, R62, 0x2, PT ;  /* 0x000000023e00780c */ /* 0x000fe40003f25270 */
[----:B------:R-:W-:Y:S02]  /*4d90*/  ISETP.NE.AND P2, PT, R60, 0x2, PT ;  /* 0x000000023c00780c */ /* 0x000fe40003f45270 */
[----:B---3--:R-:W-:Y:S02]  /*4da0*/  SEL R4, RZ, 0x1, P1 ;  /* 0x00000001ff047807 */ /* 0x008fe40000800000 */
[----:B------:R-:W-:Y:S02]  /*4db0*/  SEL R2, RZ, 0x1, P2 ;  /* 0x00000001ff027807 */ /* 0x000fe40001000000 */
[----:B------:R-:W-:-:S02]  /*4dc0*/  LOP3.LUT R61, R61, R4, RZ, 0x3c, !PT ;  /* 0x000000043d3d7212 */ /* 0x000fc400078e3cff */
[----:B------:R-:W-:Y:S02]  /*4dd0*/  LOP3.LUT R59, R59, R2, RZ, 0x3c, !PT ;  /* 0x000000023b3b7212 */ /* 0x000fe400078e3cff */
[----:B------:R-:W-:Y:S02]  /*4de0*/  SEL R62, R62, RZ, P1 ;  /* 0x000000ff3e3e7207 */ /* 0x000fe40000800000 */
[----:B------:R-:W-:Y:S01]  /*4df0*/  SEL R60, R60, RZ, P2 ;  /* 0x000000ff3c3c7207 */ /* 0x000fe20001000000 */
[----:B------:R-:W-:Y:S06]  /*4e00*/  @!P0 BRA `(.L_x_63) ;  /* 0xffffffe000108947 */ /* 0x000fec000383ffff */
.L_x_51:
[----:B------:R-:W-:-:S13]  /*4e10*/  ISETP.NE.AND P0, PT, R75, RZ, PT ;  /* 0x000000ff4b00720c */ /* 0x000fda0003f05270 */
[----:B------:R-:W-:Y:S05]  /*4e20*/  @P0 BRA `(.L_x_64) ;  /* 0x00000000001c0947 */ /* 0x000fea0003800000 */
[----:B------:R-:W2:Y:S01]  /*4e30*/  S2UR UR4, SR_CgaCtaId ;  /* 0x00000000000479c3 */ /* 0x000ea20000008800 */
[----:B------:R-:W-:Y:S02]  /*4e40*/  ELECT P1, URZ, PT ;  /* 0x0000000000ff782f */ /* 0x000fe40003820000 */
[----:B------:R-:W-:Y:S01]  /*4e50*/  MOV R2, 0x1 ;  /* 0x0000000100027802 */ /* 0x000fe20000000f00 */
[----:B------:R-:W-:-:S04]  /*4e60*/  UMOV UR5, 0x40 ;  /* 0x0000004000057882 */ /* 0x000fc80000000000 */
[----:B------:R-:W-:Y:S01]  /*4e70*/  UVIRTCOUNT.DEALLOC.SMPOOL 0x80 ;  /* 0x000000800000784c */ /* 0x000fe20000000000 */
[----:B--2---:R-:W-:-:S09]  /*4e80*/  ULEA UR4, UR4, UR5, 0x18 ;  /* 0x0000000504047291 */ /* 0x004fd2000f8ec0ff */
[----:B------:R2:W-:Y:S03]  /*4e90*/  @P1 STS.U8 [UR4], R2 ;  /* 0x00000002ff001988 */ /* 0x0005e60008000004 */
.L_x_64:
[----:B------:R-:W-:Y:S06]  /*4ea0*/  BAR.SYNC.DEFER_BLOCKING 0x2, 0x80 ;  /* 0x0082000000007b1d */ /* 0x000fec0000010000 */
[----:B------:R-:W-:Y:S05]  /*4eb0*/  @P0 BRA `(.L_x_65) ;  /* 0x00000000009c0947 */ /* 0x000fea0003800000 */
[----:B------:R-:W5:Y:S01]  /*4ec0*/  S2UR UR5, SR_CgaCtaId ;  /* 0x00000000000579c3 */ /* 0x000f620000008800 */
[----:B------:R-:W-:Y:S01]  /*4ed0*/  NOP ;  /* 0x0000000000007918 */ /* 0x000fe20000000000 */
[----:B------:R-:W-:Y:S01]  /*4ee0*/  UMOV UR4, 0x50 ;  /* 0x0000005000047882 */ /* 0x000fe20000000000 */
[----:B------:R-:W-:Y:S01]  /*4ef0*/  LOP3.LUT R4, R74, 0xffff, RZ, 0xc0, !PT ;  /* 0x0000ffff4a047812 */ /* 0x000fe200078ec0ff */
[----:B-1----:R-:W-:-:S03]  /*4f00*/  IMAD.MOV.U32 R3, RZ, RZ, 0xffff ;  /* 0x0000ffffff037424 */ /* 0x002fc600078e00ff */
[----:B------:R-:W-:-:S04]  /*4f10*/  SHF.R.U32.HI R4, RZ, 0x5, R4 ;  /* 0x00000005ff047819 */ /* 0x000fc80000011604 */
[----:B------:R-:W-:Y:S01]  /*4f20*/  SHF.L.U32 R3, R3, R4, RZ ;  /* 0x0000000403037219 */ /* 0x000fe200000006ff */
[----:B------:R-:W-:-:S05]  /*4f30*/  VIADD R5, R4, 0x10 ;  /* 0x0000001004057836 */ /* 0x000fca0000000000 */
[----:B------:R-:W-:Y:S01]  /*4f40*/  SHF.L.U32 R0, R0, R5, RZ ;  /* 0x0000000500007219 */ /* 0x000fe200000006ff */
[----:B-----5:R-:W-:-:S03]  /*4f50*/  ULEA UR5, UR5, UR4, 0x18 ;  /* 0x0000000405057291 */ /* 0x020fc6000f8ec0ff */
[----:B------:R-:W-:-:S04]  /*4f60*/  LOP3.LUT R5, R0, R3, RZ, 0xfc, !PT ;  /* 0x0000000300057212 */ /* 0x000fc800078efcff */
[C---:B------:R-:W-:Y:S02]  /*4f70*/  LOP3.LUT R3, R5.reuse, 0xffff, RZ, 0xc0, !PT ;  /* 0x0000ffff05037812 */ /* 0x040fe400078ec0ff */
[----:B--2---:R-:W1:Y:S02]  /*4f80*/  LDS R2, [UR5] ;  /* 0x00000005ff027984 */ /* 0x004e640008000800 */
[----:B-1----:R-:W-:-:S04]  /*4f90*/  LOP3.LUT R0, R5, 0xffff, R2, 0x80, !PT ;  /* 0x0000ffff05007812 */ /* 0x002fc800078e8002 */
[----:B------:R-:W-:-:S13]  /*4fa0*/  ISETP.NE.AND P0, PT, R0, R3, PT ;  /* 0x000000030000720c */ /* 0x000fda0003f05270 */
[----:B------:R-:W-:Y:S05]  /*4fb0*/  @P0 BRA `(.L_x_66) ;  /* 0x0000000000500947 */ /* 0x000fea0003800000 */
[----:B------:R-:W-:Y:S02]  /*4fc0*/  SHF.R.U32.HI R0, RZ, 0x10, R2 ;  /* 0x00000010ff007819 */ /* 0x000fe40000011602 */
[----:B------:R-:W-:-:S04]  /*4fd0*/  SHF.R.U32.HI R3, RZ, 0x10, R5 ;  /* 0x00000010ff037819 */ /* 0x000fc80000011605 */
[----:B------:R-:W-:-:S04]  /*4fe0*/  LOP3.LUT R0, R0, R3, RZ, 0xc0, !PT ;  /* 0x0000000300007212 */ /* 0x000fc800078ec0ff */
[----:B------:R-:W-:-:S13]  /*4ff0*/  ISETP.NE.AND P0, PT, R0, R3, PT ;  /* 0x000000030000720c */ /* 0x000fda0003f05270 */
[----:B------:R-:W-:Y:S05]  /*5000*/  @P0 BRA `(.L_x_67) ;  /* 0x0000000000300947 */ /* 0x000fea0003800000 */
[----:B------:R-:W-:Y:S01]  /*5010*/  R2UR UR8, R5 ;  /* 0x00000000050872ca */ /* 0x000fe200000e0000 */
[----:B------:R-:W1:Y:S01]  /*5020*/  S2R R2, SR_LANEID ;  /* 0x0000000000027919 */ /* 0x000e620000000000 */
[----:B------:R-:W-:Y:S02]  /*5030*/  VOTEU.ANY UR6, UPT, PT ;  /* 0x0000000000067886 */ /* 0x000fe400038e0100 */
[----:B------:R-:W-:-:S09]  /*5040*/  UFLO.U32 UR6, UR6 ;  /* 0x00000006000672bd */ /* 0x000fd200080e0000 */
[----:B------:R-:W-:-:S06]  /*5050*/  ULOP3.LUT UR8, URZ, UR8, URZ, 0x33, !UPT ;  /* 0x00000008ff087292 */ /* 0x000fcc000f8e33ff */
[----:B------:R-:W-:-:S04]  /*5060*/  IMAD.U32 R0, RZ, RZ, UR8 ;  /* 0x00000008ff007e24 */ /* 0x000fc8000f8e00ff */
[----:B------:R-:W2:Y:S02]  /*5070*/  REDUX UR4, R0 ;  /* 0x00000000000473c4 */ /* 0x000ea40000000000 */
[----:B------:R4:W-:Y:S01]  /*5080*/  UTCATOMSWS.AND URZ, UR8 ;  /* 0x0000000800ff79e3 */ /* 0x0009e20008000000 */
[----:B-1----:R-:W-:Y:S01]  /*5090*/  ISETP.EQ.U32.AND P0, PT, R2, UR6, PT ;  /* 0x0000000602007c0c */ /* 0x002fe2000bf02070 */
[----:B--2---:R-:W-:-:S12]  /*50a0*/  IMAD.U32 R2, RZ, RZ, UR4 ;  /* 0x00000004ff027e24 */ /* 0x004fd8000f8e00ff */
[----:B------:R4:W-:Y:S01]  /*50b0*/  @P0 ATOMS.AND RZ, [UR5], R2 ;  /* 0x00000002ffff098c */ /* 0x0009e2000a800005 */
[----:B------:R-:W-:Y:S05]  /*50c0*/  BRA `(.L_x_68) ;  /* 0x0000000000147947 */ /* 0x000fea0003800000 */
.L_x_67:
[----:B------:R-:W-:Y:S02]  /*50d0*/  MOV R2, 0x50f0 ;  /* 0x000050f000027802 */ /* 0x000fe40000000f00 */
[----:B---34-:R-:W-:Y:S05]  /*50e0*/  CALL.REL.NOINC `($__internal_0_$__cuda_sm10x_tcgen05_guardrail_trap_col_being_dealloced_not_returned_by_alloc) ;  /* 0x0000000400a87944 */ /* 0x018fea0003c00000 */
[----:B------:R-:W-:Y:S05]  /*50f0*/  BRA `(.L_x_68) ;  /* 0x0000000000087947 */ /* 0x000fea0003800000 */
.L_x_66:
[----:B------:R-:W-:Y:S02]  /*5100*/  MOV R2, 0x5120 ;  /* 0x0000512000027802 */ /* 0x000fe40000000f00 */
[----:B---34-:R-:W-:Y:S05]  /*5110*/  CALL.REL.NOINC `($__internal_2_$__cuda_sm10x_tcgen05_guardrail_trap_unallocated_columns_being_dealloced) ;  /* 0x0000000400b47944 */ /* 0x018fea0003c00000 */
.L_x_68:
[----:B------:R-:W-:Y:S01]  /*5120*/  NOP ;  /* 0x0000000000007918 */ /* 0x000fe20000000000 */
.L_x_65:
[----:B------:R-:W-:-:S04]  /*5130*/  DEPBAR.LE SB0, 0x0 ;  /* 0x000080000000791a */ /* 0x000fc80000000000 */
[----:B------:R-:W-:-:S04]  /*5140*/  DEPBAR.LE SB0, 0x0 ;  /* 0x000080000000791a */ /* 0x000fc80000000000 */
[----:B----4-:R-:W-:Y:S05]  /*5150*/  EXIT ;  /* 0x000000000000794d */ /* 0x010fea0003800000 */
.L_x_21:
[----:B------:R-:W-:-:S07]  /*5160*/  MOV R20, R21 ;  /* 0x0000001500147202 */ /* 0x000fce0000000f00 */
.L_x_69:
[----:B----4-:R4:W3:Y:S02]  /*5170*/  SYNCS.PHASECHK.TRANS64.TRYWAIT P0, [R14+URZ+0x90], R21 ;  /* 0x000090150e0075a7 */ /* 0x0108e400080011ff */
[----:B---3--:R-:W-:Y:S05]  /*5180*/  @!P0 NANOSLEEP.SYNCS 0x989680 ;  /* 0x009896800000895d */ /* 0x008fea0003900000 */
[----:B------:R-:W3:Y:S02]  /*5190*/  @!P0 SYNCS.PHASECHK.TRANS64 P0, [R14+URZ+0x90], R21 ;  /* 0x000090150e0085a7 */ /* 0x000ee400080010ff */
[----:B---3--:R-:W-:Y:S05]  /*51a0*/  @!P0 BRA `(.L_x_69) ;  /* 0xfffffffc00f08947 */ /* 0x008fea000383ffff */
[----:B------:R-:W-:Y:S05]  /*51b0*/  BRA `(.L_x_70) ;  /* 0xffffffbc00587947 */ /* 0x000fea000383ffff */
.L_x_23:
[----:B------:R-:W-:-:S07]  /*51c0*/  MOV R7, R6 ;  /* 0x0000000600077202 */ /* 0x000fce0000000f00 */
.L_x_71:
[----:B--2---:R2:W3:Y:S02]  /*51d0*/  SYNCS.PHASECHK.TRANS64.TRYWAIT P0, [R2+URZ+0x90], R7 ;  /* 0x00009007020075a7 */ /* 0x0044e400080011ff */
[----:B---3--:R-:W-:Y:S05]  /*51e0*/  @!P0 NANOSLEEP.SYNCS 0x989680 ;  /* 0x009896800000895d */ /* 0x008fea0003900000 */
[----:B------:R-:W3:Y:S02]  /*51f0*/  @!P0 SYNCS.PHASECHK.TRANS64 P0, [R2+URZ+0x90], R7 ;  /* 0x00009007020085a7 */ /* 0x000ee400080010ff */
[----:B---3--:R-:W-:Y:S05]  /*5200*/  @!P0 BRA `(.L_x_71) ;  /* 0xfffffffc00f08947 */ /* 0x008fea000383ffff */
[----:B------:R-:W-:Y:S05]  /*5210*/  BRA `(.L_x_72) ;  /* 0xffffffc000047947 */ /* 0x000fea000383ffff */
.L_x_24:
[----:B------:R-:W-:-:S07]  /*5220*/  MOV R9, R8 ;  /* 0x0000000800097202 */ /* 0x000fce0000000f00 */
.L_x_73:
[----:B--2---:R2:W3:Y:S02]  /*5230*/  SYNCS.PHASECHK.TRANS64.TRYWAIT P0, [R3+URZ+0x90], R9 ;  /* 0x00009009030075a7 */ /* 0x0044e400080011ff */
[----:B---3--:R-:W-:Y:S05]  /*5240*/  @!P0 NANOSLEEP.SYNCS 0x989680 ;  /* 0x009896800000895d */ /* 0x008fea0003900000 */
[----:B------:R-:W3:Y:S02]  /*5250*/  @!P0 SYNCS.PHASECHK.TRANS64 P0, [R3+URZ+0x90], R9 ;  /* 0x00009009030085a7 */ /* 0x000ee400080010ff */
[----:B---3--:R-:W-:Y:S05]  /*5260*/  @!P0 BRA `(.L_x_73) ;  /* 0xfffffffc00f08947 */ /* 0x008fea000383ffff */
[----:B------:R-:W-:Y:S05]  /*5270*/  BRA `(.L_x_16) ;  /* 0xffffffc000387947 */ /* 0x000fea000383ffff */
.L_x_26:
[----:B------:R-:W-:-:S07]  /*5280*/  MOV R0, UR32 ;  /* 0x0000002000007c02 */ /* 0x000fce0008000f00 */
.L_x_74:
[----:B---3--:R3:W4:Y:S02]  /*5290*/  SYNCS.PHASECHK.TRANS64.TRYWAIT P0, [R0+URZ+0x80], RZ ;  /* 0x000080ff000075a7 */ /* 0x00872400080011ff */
[----:B----4-:R-:W-:Y:S05]  /*52a0*/  @!P0 NANOSLEEP.SYNCS 0x989680 ;  /* 0x009896800000895d */ /* 0x010fea0003900000 */
[----:B------:R-:W4:Y:S02]  /*52b0*/  @!P0 SYNCS.PHASECHK.TRANS64 P0, [R0+URZ+0x80], RZ ;  /* 0x000080ff000085a7 */ /* 0x000f2400080010ff */
[----:B----4-:R-:W-:Y:S05]  /*52c0*/  @!P0 BRA `(.L_x_74) ;  /* 0xfffffffc00f08947 */ /* 0x010fea000383ffff */
[----:B------:R-:W-:Y:S05]  /*52d0*/  BRA `(.L_x_75) ;  /* 0xffffffc000387947 */ /* 0x000fea000383ffff */
.L_x_29:
[----:B------:R-:W-:Y:S02]  /*52e0*/  MOV R6, UR17 ;  /* 0x0000001100067c02 */ /* 0x000fe40008000f00 */
[----:B------:R-:W-:Y:S02]  /*52f0*/  MOV R7, UR17 ;  /* 0x0000001100077c02 */ /* 0x000fe40008000f00 */
[----:B------:R-:W-:-:S07]  /*5300*/  MOV R3, UR5 ;  /* 0x0000000500037c02 */ /* 0x000fce0008000f00 */
.L_x_76:
[----:B--2---:R2:W3:Y:S02]  /*5310*/  SYNCS.PHASECHK.TRANS64.TRYWAIT P0, [R3+URZ+0x30], R7 ;  /* 0x00003007030075a7 */ /* 0x0044e400080011ff */
[----:B---3--:R-:W-:Y:S05]  /*5320*/  @!P0 NANOSLEEP.SYNCS 0x989680 ;  /* 0x009896800000895d */ /* 0x008fea0003900000 */
[----:B------:R-:W3:Y:S02]  /*5330*/  @!P0 SYNCS.PHASECHK.TRANS64 P0, [R3+URZ+0x30], R7 ;  /* 0x00003007030085a7 */ /* 0x000ee400080010ff */
[----:B---3--:R-:W-:Y:S05]  /*5340*/  @!P0 BRA `(.L_x_76) ;  /* 0xfffffffc00f08947 */ /* 0x008fea000383ffff */
[----:B------:R-:W-:Y:S05]  /*5350*/  BRA `(.L_x_28) ;  /* 0xffffffc000fc7947 */ /* 0x000fea000383ffff */
.L_x_31:
[----:B------:R-:W-:-:S07]  /*5360*/  MOV R5, R4 ;  /* 0x0000000400057202 */ /* 0x000fce0000000f00 */
.L_x_77:
[----:B--2---:R2:W4:Y:S02]  /*5370*/  SYNCS.PHASECHK.TRANS64.TRYWAIT P0, [R3+URZ+0x80], R5 ;  /* 0x00008005030075a7 */ /* 0x00452400080011ff */
[----:B----4-:R-:W-:Y:S05]  /*5380*/  @!P0 NANOSLEEP.SYNCS 0x989680 ;  /* 0x009896800000895d */ /* 0x010fea0003900000 */
[----:B------:R-:W4:Y:S02]  /*5390*/  @!P0 SYNCS.PHASECHK.TRANS64 P0, [R3+URZ+0x80], R5 ;  /* 0x00008005030085a7 */ /* 0x000f2400080010ff */
[----:B----4-:R-:W-:Y:S05]  /*53a0*/  @!P0 BRA `(.L_x_77) ;  /* 0xfffffffc00f08947 */ /* 0x010fea000383ffff */
[----:B------:R-:W-:Y:S05]  /*53b0*/  BRA `(.L_x_78) ;  /* 0xffffffc400507947 */ /* 0x000fea000383ffff */
.L_x_33:
[----:B------:R-:W-:Y:S02]  /*53c0*/  MOV R2, UR4 ;  /* 0x0000000400027c02 */ /* 0x000fe40008000f00 */
[----:B--2---:R-:W-:Y:S02]  /*53d0*/  MOV R3, UR4 ;  /* 0x0000000400037c02 */ /* 0x004fe40008000f00 */
[----:B------:R-:W-:-:S07]  /*53e0*/  MOV R0, UR5 ;  /* 0x0000000500007c02 */ /* 0x000fce0008000f00 */
.L_x_79:
[----:B--2---:R2:W4:Y:S02]  /*53f0*/  SYNCS.PHASECHK.TRANS64.TRYWAIT P0, [R0+URZ+0x30], R3 ;  /* 0x00003003000075a7 */ /* 0x00452400080011ff */
[----:B----4-:R-:W-:Y:S05]  /*5400*/  @!P0 NANOSLEEP.SYNCS 0x989680 ;  /* 0x009896800000895d */ /* 0x010fea0003900000 */
[----:B------:R-:W4:Y:S02]  /*5410*/  @!P0 SYNCS.PHASECHK.TRANS64 P0, [R0+URZ+0x30], R3 ;  /* 0x00003003000085a7 */ /* 0x000f2400080010ff */
[----:B----4-:R-:W-:Y:S05]  /*5420*/  @!P0 BRA `(.L_x_79) ;  /* 0xfffffffc00f08947 */ /* 0x010fea000383ffff */
[----:B------:R-:W-:Y:S05]  /*5430*/  BRA `(.L_x_80) ;  /* 0xffffffc400d07947 */ /* 0x000fea000383ffff */
.L_x_35:
[----:B----4-:R-:W-:-:S07]  /*5440*/  MOV R0, UR12 ;  /* 0x0000000c00007c02 */ /* 0x010fce0008000f00 */
.L_x_81:
[----:B--2---:R2:W4:Y:S02]  /*5450*/  SYNCS.PHASECHK.TRANS64.TRYWAIT P0, [R0+URZ+0x80], RZ ;  /* 0x000080ff000075a7 */ /* 0x00452400080011ff */
[----:B----4-:R-:W-:Y:S05]  /*5460*/  @!P0 NANOSLEEP.SYNCS 0x989680 ;  /* 0x009896800000895d */ /* 0x010fea0003900000 */
[----:B------:R-:W4:Y:S02]  /*5470*/  @!P0 SYNCS.PHASECHK.TRANS64 P0, [R0+URZ+0x80], RZ ;  /* 0x000080ff000085a7 */ /* 0x000f2400080010ff */
[----:B----4-:R-:W-:Y:S05]  /*5480*/  @!P0 BRA `(.L_x_81) ;  /* 0xfffffffc00f08947 */ /* 0x010fea000383ffff */
[----:B------:R-:W-:Y:S05]  /*5490*/  BRA `(.L_x_82) ;  /* 0xffffffc400e87947 */ /* 0x000fea000383ffff */
.L_x_38:
[----:B------:R-:W-:Y:S02]  /*54a0*/  MOV R2, UR18 ;  /* 0x0000001200027c02 */ /* 0x000fe40008000f00 */
[-C--:B------:R-:W-:Y:S02]  /*54b0*/  MOV R8, R3.reuse ;  /* 0x0000000300087202 */ /* 0x080fe40000000f00 */
[----:B------:R-:W-:-:S07]  /*54c0*/  MOV R9, R3 ;  /* 0x0000000300097202 */ /* 0x000fce0000000f00 */
.L_x_83:
[----:B--2---:R2:W4:Y:S02]  /*54d0*/  SYNCS.PHASECHK.TRANS64.TRYWAIT P0, [R2+URZ+0x70], R9 ;  /* 0x00007009020075a7 */ /* 0x00452400080011ff */
[----:B----4-:R-:W-:Y:S05]  /*54e0*/  @!P0 NANOSLEEP.SYNCS 0x989680 ;  /* 0x009896800000895d */ /* 0x010fea0003900000 */
[----:B------:R-:W4:Y:S02]  /*54f0*/  @!P0 SYNCS.PHASECHK.TRANS64 P0, [R2+URZ+0x70], R9 ;  /* 0x00007009020085a7 */ /* 0x000f2400080010ff */
[----:B----4-:R-:W-:Y:S05]  /*5500*/  @!P0 BRA `(.L_x_83) ;  /* 0xfffffffc00f08947 */ /* 0x010fea000383ffff */
[----:B------:R-:W-:Y:S05]  /*5510*/  BRA `(.L_x_37) ;  /* 0xffffffcc00147947 */ /* 0x000fea000383ffff */
.L_x_40:
[----:B------:R-:W-:Y:S02]  /*5520*/  MOV R8, UR25 ;  /* 0x0000001900087c02 */ /* 0x000fe40008000f00 */
[----:B------:R-:W-:Y:S02]  /*5530*/  MOV R9, UR25 ;  /* 0x0000001900097c02 */ /* 0x000fe40008000f00 */
[----:B------:R-:W-:Y:S07]  /*5540*/  MOV R2, UR13 ;  /* 0x0000000d00027c02 */ /* 0x000fee0008000f00 */
.L_x_84:
[----:B--2---:R2:W4:Y:S02]  /*5550*/  SYNCS.PHASECHK.TRANS64.TRYWAIT P1, [R2+URZ], R9 ;  /* 0x00000009020075a7 */ /* 0x00452400080211ff */
[----:B----4-:R-:W-:Y:S05]  /*5560*/  @!P1 NANOSLEEP.SYNCS 0x989680 ;  /* 0x009896800000995d */ /* 0x010fea0003900000 */
[----:B------:R-:W4:Y:S02]  /*5570*/  @!P1 SYNCS.PHASECHK.TRANS64 P1, [R2+URZ], R9 ;  /* 0x00000009020095a7 */ /* 0x000f2400080210ff */
[----:B----4-:R-:W-:Y:S05]  /*5580*/  @!P1 BRA `(.L_x_84) ;  /* 0xfffffffc00f09947 */ /* 0x010fea000383ffff */
[----:B------:R-:W-:Y:S05]  /*5590*/  BRA `(.L_x_39) ;  /* 0xffffffcc007c7947 */ /* 0x000fea000383ffff */
.L_x_42:
[-C--:B------:R-:W-:Y:S02]  /*55a0*/  MOV R8, R2.reuse ;  /* 0x0000000200087202 */ /* 0x080fe40000000f00 */
[----:B------:R-:W-:-:S07]  /*55b0*/  MOV R9, R2 ;  /* 0x0000000200097202 */ /* 0x000fce0000000f00 */
.L_x_85:
[----:B----4-:R4:W3:Y:S02]  /*55c0*/  SYNCS.PHASECHK.TRANS64.TRYWAIT P0, [R3+URZ+0x80], R9 ;  /* 0x00008009030075a7 */ /* 0x0108e400080011ff */
[----:B---3--:R-:W-:Y:S05]  /*55d0*/  @!P0 NANOSLEEP.SYNCS 0x989680 ;  /* 0x009896800000895d */ /* 0x008fea0003900000 */
[----:B------:R-:W3:Y:S02]  /*55e0*/  @!P0 SYNCS.PHASECHK.TRANS64 P0, [R3+URZ+0x80], R9 ;  /* 0x00008009030085a7 */ /* 0x000ee400080010ff */
[----:B---3--:R-:W-:Y:S05]  /*55f0*/  @!P0 BRA `(.L_x_85) ;  /* 0xfffffffc00f08947 */ /* 0x008fea000383ffff */
[----:B------:R-:W-:Y:S05]  /*5600*/  BRA `(.L_x_86) ;  /* 0xffffffcc00f47947 */ /* 0x000fea000383ffff */
.L_x_44:
[----:B------:R-:W-:-:S07]  /*5610*/  MOV R5, R4 ;  /* 0x0000000400057202 */ /* 0x000fce0000000f00 */
.L_x_87:
[----:B--2---:R2:W4:Y:S02]  /*5620*/  SYNCS.PHASECHK.TRANS64.TRYWAIT P0, [R2+URZ+0x70], R5 ;  /* 0x00007005020075a7 */ /* 0x00452400080011ff */
[----:B----4-:R-:W-:Y:S05]  /*5630*/  @!P0 NANOSLEEP.SYNCS 0x989680 ;  /* 0x009896800000895d */ /* 0x010fea0003900000 */
[----:B------:R-:W4:Y:S02]  /*5640*/  @!P0 SYNCS.PHASECHK.TRANS64 P0, [R2+URZ+0x70], R5 ;  /* 0x00007005020085a7 */ /* 0x000f2400080010ff */
[----:B----4-:R-:W-:Y:S05]  /*5650*/  @!P0 BRA `(.L_x_87) ;  /* 0xfffffffc00f08947 */ /* 0x010fea000383ffff */
[----:B------:R-:W-:Y:S05]  /*5660*/  BRA `(.L_x_34) ;  /* 0xffffffd0003c7947 */ /* 0x000fea000383ffff */
.L_x_50:
[----:B-1----:R1:W2:Y:S02]  /*5670*/  SYNCS.PHASECHK.TRANS64.TRYWAIT P0, [R3+URZ+0x80], RZ ;  /* 0x000080ff030075a7 */ /* 0x0022a400080011ff */
[----:B--2---:R-:W-:Y:S05]  /*5680*/  @!P0 NANOSLEEP.SYNCS 0x989680 ;  /* 0x009896800000895d */ /* 0x004fea0003900000 */
[----:B------:R-:W2:Y:S02]  /*5690*/  @!P0 SYNCS.PHASECHK.TRANS64 P0, [R3+URZ+0x80], RZ ;  /* 0x000080ff030085a7 */ /* 0x000ea400080010ff */
[----:B--2---:R-:W-:Y:S05]  /*56a0*/  @!P0 BRA `(.L_x_50) ;  /* 0xfffffffc00f08947 */ /* 0x004fea000383ffff */
[----:B------:R-:W-:Y:S05]  /*56b0*/  BRA `(.L_x_88) ;  /* 0xffffffd400107947 */ /* 0x000fea000383ffff */
.L_x_52:
[----:B------:R-:W-:-:S07]  /*56c0*/  MOV R4, R5 ;  /* 0x0000000500047202 */ /* 0x000fce0000000f00 */
.L_x_89:
[----:B-1----:R1:W2:Y:S02]  /*56d0*/  SYNCS.PHASECHK.TRANS64.TRYWAIT P1, [R52+URZ+0x60], R5 ;  /* 0x00006005340075a7 */ /* 0x0022a400080211ff */
[----:B--2---:R-:W-:Y:S05]  /*56e0*/  @!P1 NANOSLEEP.SYNCS 0x989680 ;  /* 0x009896800000995d */ /* 0x004fea0003900000 */
[----:B------:R-:W2:Y:S02]  /*56f0*/  @!P1 SYNCS.PHASECHK.TRANS64 P1, [R52+URZ+0x60], R5 ;  /* 0x00006005340095a7 */ /* 0x000ea400080210ff */
[----:B--2---:R-:W-:Y:S05]  /*5700*/  @!P1 BRA `(.L_x_89) ;  /* 0xfffffffc00f09947 */ /* 0x004fea000383ffff */
[----:B------:R-:W-:Y:S05]  /*5710*/  BRA `(.L_x_90) ;  /* 0xffffffd800047947 */ /* 0x000fea000383ffff */
.L_x_60:
[-C--:B------:R-:W-:Y:S02]  /*5720*/  MOV R6, R4.reuse ;  /* 0x0000000400067202 */ /* 0x080fe40000000f00 */
[----:B------:R-:W-:-:S07]  /*5730*/  MOV R7, R4 ;  /* 0x0000000400077202 */ /* 0x000fce0000000f00 */
.L_x_91:
[----:B-1----:R1:W2:Y:S02]  /*5740*/  SYNCS.PHASECHK.TRANS64.TRYWAIT P0, [R5+URZ+0x80], R7 ;  /* 0x00008007050075a7 */ /* 0x0022a400080011ff */
[----:B--2---:R-:W-:Y:S05]  /*5750*/  @!P0 NANOSLEEP.SYNCS 0x989680 ;  /* 0x009896800000895d */ /* 0x004fea0003900000 */
[----:B------:R-:W2:Y:S02]  /*5760*/  @!P0 SYNCS.PHASECHK.TRANS64 P0, [R5+URZ+0x80], R7 ;  /* 0x00008007050085a7 */ /* 0x000ea400080010ff */
[----:B--2---:R-:W-:Y:S05]  /*5770*/  @!P0 BRA `(.L_x_91) ;  /* 0xfffffffc00f08947 */ /* 0x004fea000383ffff */
[----:B------:R-:W-:Y:S05]  /*5780*/  BRA `(.L_x_92) ;  /* 0xfffffff400187947 */ /* 0x000fea000383ffff */
        .weak           $__internal_0_$__cuda_sm10x_tcgen05_guardrail_trap_col_being_dealloced_not_returned_by_alloc
        .type           $__internal_0_$__cuda_sm10x_tcgen05_guardrail_trap_col_being_dealloced_not_returned_by_alloc,@function
        .size           $__internal_0_$__cuda_sm10x_tcgen05_guardrail_trap_col_being_dealloced_not_returned_by_alloc,($__internal_1_$__cuda_sm10x_tcgen05_guardrail_trap_phase_invalid_during_alloc - $__internal_0_$__cuda_sm10x_tcgen05_guardrail_trap_col_being_dealloced_not_returned_by_alloc)
$__internal_0_$__cuda_sm10x_tcgen05_guardrail_trap_col_being_dealloced_not_returned_by_alloc:
[----:B------:R-:W-:Y:S05]  /*5790*/  BPT.TRAP 0x1 ;  /* 0x000000040000795c */ /* 0x000fea0000300000 */
[----:B------:R-:W-:-:S04]  /*57a0*/  HFMA2 R3, -RZ, RZ, 0, 0 ;  /* 0x00000000ff037431 */ /* 0x000fc800000001ff */
[----:B------:R-:W-:Y:S05]  /*57b0*/  RET.REL.NODEC R2 `(kernel_cutlass_kernel_cudnngrouped_gemmgrouped_gemm_swiglugrouped_gemm_swiglu_quantBlockScaledContiguousGroupedGemmKernel_object_at__TiledMMA_ThrLayoutVMNK11110000_PermutationMNK____MMAAt_0) ;  /* 0xffffffa802107950 */ /* 0x000fea0003c3ffff */
        .weak           $__internal_1_$__cuda_sm10x_tcgen05_guardrail_trap_phase_invalid_during_alloc
        .type           $__internal_1_$__cuda_sm10x_tcgen05_guardrail_trap_phase_invalid_during_alloc,@function
        .size           $__internal_1_$__cuda_sm10x_tcgen05_guardrail_trap_phase_invalid_during_alloc,($__internal_2_$__cuda_sm10x_tcgen05_guardrail_trap_unallocated_columns_being_dealloced - $__internal_1_$__cuda_sm10x_tcgen05_guardrail_trap_phase_invalid_during_alloc)
$__internal_1_$__cuda_sm10x_tcgen05_guardrail_trap_phase_invalid_during_alloc:
[----:B------:R-:W-:Y:S05]  /*57c0*/  BPT.TRAP 0x1 ;  /* 0x000000040000795c */ /* 0x000fea0000300000 */
[----:B------:R-:W-:-:S04]  /*57d0*/  MOV R3, 0x0 ;  /* 0x0000000000037802 */ /* 0x000fc80000000f00 */
[----:B------:R-:W-:Y:S05]  /*57e0*/  RET.REL.NODEC R2 `(kernel_cutlass_kernel_cudnngrouped_gemmgrouped_gemm_swiglugrouped_gemm_swiglu_quantBlockScaledContiguousGroupedGemmKernel_object_at__TiledMMA_ThrLayoutVMNK11110000_PermutationMNK____MMAAt_0) ;  /* 0xffffffa802047950 */ /* 0x000fea0003c3ffff */
        .weak           $__internal_2_$__cuda_sm10x_tcgen05_guardrail_trap_unallocated_columns_being_dealloced
        .type           $__internal_2_$__cuda_sm10x_tcgen05_guardrail_trap_unallocated_columns_being_dealloced,@function
        .size           $__internal_2_$__cuda_sm10x_tcgen05_guardrail_trap_unallocated_columns_being_dealloced,(.L_x_96 - $__internal_2_$__cuda_sm10x_tcgen05_guardrail_trap_unallocated_columns_being_dealloced)
$__internal_2_$__cuda_sm10x_tcgen05_guardrail_trap_unallocated_columns_being_dealloced:
[----:B------:R-:W-:Y:S05]  /*57f0*/  BPT.TRAP 0x1 ;  /* 0x000000040000795c */ /* 0x000fea0000300000 */
[----:B------:R-:W-:-:S04]  /*5800*/  HFMA2 R3, -RZ, RZ, 0, 0 ;  /* 0x00000000ff037431 */ /* 0x000fc800000001ff */
[----:B------:R-:W-:Y:S05]  /*5810*/  RET.REL.NODEC R2 `(kernel_cutlass_kernel_cudnngrouped_gemmgrouped_gemm_swiglugrouped_gemm_swiglu_quantBlockScaledContiguousGroupedGemmKernel_object_at__TiledMMA_ThrLayoutVMNK11110000_PermutationMNK____MMAAt_0) ;  /* 0xffffffa402f87950 */ /* 0x000fea0003c3ffff */
.L_x_93:
[----:B------:R-:W-:-:S00]  /*5820*/  BRA `(.L_x_93) ;  /* 0xfffffffc00fc7947 */ /* 0x000fc0000383ffff */
[----:B------:R-:W-:-:S00]  /*5830*/  NOP ;  /* 0x0000000000007918 */ /* 0x000fc00000000000 */
        /* <DEDUP_REMOVED lines=12> */
.L_x_96:


//--------------------- .nv.shared.kernel_cutlass_kernel_cudnngrouped_gemmgrouped_gemm_swiglugrouped_gemm_swiglu_quantBlockScaledContiguousGroupedGemmKernel_object_at__TiledMMA_ThrLayoutVMNK11110000_PermutationMNK____MMAAt_0 --------------------------
	.section	.nv.shared.kernel_cutlass_kernel_cudnngrouped_gemmgrouped_gemm_swiglugrouped_gemm_swiglu_quantBlockScaledContiguousGroupedGemmKernel_object_at__TiledMMA_ThrLayoutVMNK11110000_PermutationMNK____MMAAt_0,"aw",@nobits
	.sectionflags	@""
	.align	1024
	.zero		1024


//--------------------- .nv.shared.reserved.0     --------------------------
	.section	.nv.shared.reserved.0,"aw",@nobits
	.align	8
	.weak		__nv_reservedSMEM_offset_0_alias
	.size		__nv_reservedSMEM_offset_0_alias, 0, 64
	.other		__nv_reservedSMEM_offset_0_alias,@"STO_CUDA_RESERVED_SHARED STV_DEFAULT"
__nv_reservedSMEM_offset_0_alias:
	.zero		0
.nv.shared.reserved.0:
	.zero		64
	.weak		__nv_reservedSMEM_allocation_phase
	.type		__nv_reservedSMEM_allocation_phase,@object
	.size		__nv_reservedSMEM_allocation_phase,(.L_0 - __nv_reservedSMEM_allocation_phase)
__nv_reservedSMEM_allocation_phase:
	.zero		1
.L_0:
	.zero		7
	.weak		__nv_reservedSMEM_devtool_atexit_pc
	.type		__nv_reservedSMEM_devtool_atexit_pc,@object
	.size		__nv_reservedSMEM_devtool_atexit_pc,(__nv_reservedSMEM_allocation_mask - __nv_reservedSMEM_devtool_atexit_pc)
__nv_reservedSMEM_devtool_atexit_pc:
	.zero		8
	.weak		__nv_reservedSMEM_allocation_mask
	.type		__nv_reservedSMEM_allocation_mask,@object
	.size		__nv_reservedSMEM_allocation_mask,(.L_2 - __nv_reservedSMEM_allocation_mask)
__nv_reservedSMEM_allocation_mask:
	.zero		4
.L_2:


//--------------------- .nv.constant0.kernel_cutlass_kernel_cudnngrouped_gemmgrouped_gemm_swiglugrouped_gemm_swiglu_quantBlockScaledContiguousGroupedGemmKernel_object_at__TiledMMA_ThrLayoutVMNK11110000_PermutationMNK____MMAAt_0 --------------------------
	.section	.nv.constant0.kernel_cutlass_kernel_cudnngrouped_gemmgrouped_gemm_swiglugrouped_gemm_swiglu_quantBlockScaledContiguousGroupedGemmKernel_object_at__TiledMMA_ThrLayoutVMNK11110000_PermutationMNK____MMAAt_0,"a",@progbits
	.sectionflags	@""
	.align	4
.nv.constant0.kernel_cutlass_kernel_cudnngrouped_gemmgrouped_gemm_swiglugrouped_gemm_swiglu_quantBlockScaledContiguousGroupedGemmKernel_object_at__TiledMMA_ThrLayoutVMNK11110000_PermutationMNK____MMAAt_0:
	.zero		1924


//--------------------- SYMBOLS --------------------------

	.type		.nv.reservedSmem.offset0,@object
	.size		.nv.reservedSmem.offset0,0x4
	.type		.nv.reservedSmem.cap,@object
	.size		.nv.reservedSmem.cap,0x4
